// auto-generated by cutlass_sweep.gemm — config: {"arch": "sm_90", "cluster_m": 2, "cluster_n": 1, "dtype": "bf16", "dtype_b": "bf16", "layout": "nt", "stages": 0, "tile_k": 128, "tile_m": 256, "tile_n": 8}
#include "cutlass/cutlass.h"
#include "cutlass/gemm/collective/collective_builder.hpp"
#include "cutlass/gemm/device/gemm_universal_adapter.h"
#include "cutlass/gemm/kernel/gemm_universal.hpp"
#include "cutlass/epilogue/collective/collective_builder.hpp"

using ElemA = cutlass::bfloat16_t;
using ElemB = cutlass::bfloat16_t;
using ElemCD = cutlass::bfloat16_t;
using Acc  = float;
using TileShape    = cute::Shape<cute::_256, cute::_8, cute::_128>;
using ClusterShape = cute::Shape<cute::_2, cute::_1, cute::_1>;

using CollectiveEpilogue = typename cutlass::epilogue::collective::CollectiveBuilder<
    cutlass::arch::Sm90, cutlass::arch::OpClassTensorOp,
    TileShape, ClusterShape,
    cutlass::epilogue::collective::EpilogueTileAuto,
    Acc, Acc,
    ElemCD, cutlass::layout::RowMajor, 128 / cutlass::sizeof_bits<ElemCD>::value,
    ElemCD, cutlass::layout::RowMajor, 128 / cutlass::sizeof_bits<ElemCD>::value,
    cutlass::epilogue::collective::EpilogueScheduleAuto
  >::CollectiveOp;

using CollectiveMainloop = typename cutlass::gemm::collective::CollectiveBuilder<
    cutlass::arch::Sm90, cutlass::arch::OpClassTensorOp,
    ElemA, cutlass::layout::RowMajor, 128 / cutlass::sizeof_bits<ElemA>::value,
    ElemB, cutlass::layout::ColumnMajor, 128 / cutlass::sizeof_bits<ElemB>::value,
    Acc,
    TileShape, ClusterShape,
    cutlass::gemm::collective::StageCountAutoCarveout<static_cast<int>(sizeof(typename CollectiveEpilogue::SharedStorage))>,
    cutlass::gemm::collective::KernelScheduleAuto
  >::CollectiveOp;

using GemmKernel = cutlass::gemm::kernel::GemmUniversal<
    cute::Shape<int,int,int,int>,
    CollectiveMainloop,
    CollectiveEpilogue
>;
using Gemm = cutlass::gemm::device::GemmUniversalAdapter<GemmKernel>;

// Force the device kernel symbol into the cubin without needing a host main.
auto* _anchor = &cutlass::device_kernel<GemmKernel>;


// ===== COMPILED SASS (sm_90a) =====

	.target	sm_90a

	.elftype	@"ET_EXEC"


//--------------------- .note.nv.tkinfo           --------------------------
	.section	.note.nv.tkinfo,"",@"SHT_NOTE"
	.sectionflags	@"SHF_NOTE_NV_TKINFO"
	.tkinfo
        /*0018*/ 	.word	0x00000002
        /*0030*/ 	.string	""
        /*0030*/ 	.string	"ptxas"
        /*0030*/ 	.string	"Cuda compilation tools, release 13.0, V13.0.88"
        /*0030*/ 	.string	"Build cuda_13.0.r13.0/compiler.36424714_0"
        /*0030*/ 	.string	"-arch sm_90a -m 64 "



//--------------------- .note.nv.cuinfo           --------------------------
	.section	.note.nv.cuinfo,"",@"SHT_NOTE"
	.sectionflags	@"SHF_NOTE_NV_CUINFO"
        /*0018*/ 	.short	0x0002
        /*001a*/ 	.short	0x005a
        /*001c*/ 	.short	0x0082
	.zero		2


//--------------------- .nv.info                  --------------------------
	.section	.nv.info,"",@"SHT_CUDA_INFO"
	.align	4


	//----- nvinfo : EIATTR_REGCOUNT
	.align		4
        /*0000*/ 	.byte	0x04, 0x2f
        /*0002*/ 	.short	(.L_15 - .L_14)
	.align		4
.L_14:
        /*0004*/ 	.word	index@(_ZN7cutlass13device_kernelINS_4gemm6kernel13GemmUniversalIN4cute5tupleIJiiiiEEENS1_10collective13CollectiveMmaINS1_34MainloopSm90TmaGmmaWarpSpecializedILi3ENS5_IJNS4_1CILi2EEENSA_ILi1EEESC_EEENS1_35KernelTmaWarpSpecializedCooperativeEEENS5_IJNSA_ILi256EEENSA_ILi8EEENSA_ILi128EEEEEENS_10bfloat16_tENS5_IJlSC_lEEESK_SL_NS4_8TiledMMAINS4_8MMA_AtomIJNS4_4SM904GMMA26MMA_64x8x16_F32BF16BF16_SSILNSP_5MajorE0ELSR_0ELNSP_7ScaleInE1ELSS_1EEEEEENS4_6LayoutISD_NS5_IJSC_NSA_ILi0EEESW_EEEEENS5_IJNS4_10UnderscoreESZ_SZ_EEEEENS4_13SM90_TMA_LOADENS4_14ComposedLayoutINS4_7SwizzleILi3ELi4ELi3EEENS4_18smem_ptr_flag_bitsILi16EEENSV_INS5_IJSH_NSA_ILi64EEEEEENS5_IJS18_SC_EEEEEEEvNS4_8identityENS4_23SM90_TMA_LOAD_MULTICASTES1C_vS1D_EENS_8epilogue10collective6detail29Sm90TmaWarpSpecializedAdapterINS1H_15DefaultEpilogueISK_SL_SL_NS1G_6thread17LinearCombinationISK_Li1EffLNS1L_9ScaleType4KindE0ELNS_15FloatRoundStyleE2ESK_EENS1_15EpilogueDefaultEEEEEvvEEEEvNT_6ParamsE)
        /*0008*/ 	.word	0x000000a8


	//----- nvinfo : EIATTR_FRAME_SIZE
	.align		4
.L_15:
        /*000c*/ 	.byte	0x04, 0x11
        /*000e*/ 	.short	(.L_17 - .L_16)
	.align		4
.L_16:
        /*0010*/ 	.word	index@(_ZN7cutlass13device_kernelINS_4gemm6kernel13GemmUniversalIN4cute5tupleIJiiiiEEENS1_10collective13CollectiveMmaINS1_34MainloopSm90TmaGmmaWarpSpecializedILi3ENS5_IJNS4_1CILi2EEENSA_ILi1EEESC_EEENS1_35KernelTmaWarpSpecializedCooperativeEEENS5_IJNSA_ILi256EEENSA_ILi8EEENSA_ILi128EEEEEENS_10bfloat16_tENS5_IJlSC_lEEESK_SL_NS4_8TiledMMAINS4_8MMA_AtomIJNS4_4SM904GMMA26MMA_64x8x16_F32BF16BF16_SSILNSP_5MajorE0ELSR_0ELNSP_7ScaleInE1ELSS_1EEEEEENS4_6LayoutISD_NS5_IJSC_NSA_ILi0EEESW_EEEEENS5_IJNS4_10UnderscoreESZ_SZ_EEEEENS4_13SM90_TMA_LOADENS4_14ComposedLayoutINS4_7SwizzleILi3ELi4ELi3EEENS4_18smem_ptr_flag_bitsILi16EEENSV_INS5_IJSH_NSA_ILi64EEEEEENS5_IJS18_SC_EEEEEEEvNS4_8identityENS4_23SM90_TMA_LOAD_MULTICASTES1C_vS1D_EENS_8epilogue10collective6detail29Sm90TmaWarpSpecializedAdapterINS1H_15DefaultEpilogueISK_SL_SL_NS1G_6thread17LinearCombinationISK_Li1EffLNS1L_9ScaleType4KindE0ELNS_15FloatRoundStyleE2ESK_EENS1_15EpilogueDefaultEEEEEvvEEEEvNT_6ParamsE)
        /*0014*/ 	.word	0x00000000


	//----- nvinfo : EIATTR_MIN_STACK_SIZE
	.align		4
.L_17:
        /*0018*/ 	.byte	0x04, 0x12
        /*001a*/ 	.short	(.L_19 - .L_18)
	.align		4
.L_18:
        /*001c*/ 	.word	index@(_ZN7cutlass13device_kernelINS_4gemm6kernel13GemmUniversalIN4cute5tupleIJiiiiEEENS1_10collective13CollectiveMmaINS1_34MainloopSm90TmaGmmaWarpSpecializedILi3ENS5_IJNS4_1CILi2EEENSA_ILi1EEESC_EEENS1_35KernelTmaWarpSpecializedCooperativeEEENS5_IJNSA_ILi256EEENSA_ILi8EEENSA_ILi128EEEEEENS_10bfloat16_tENS5_IJlSC_lEEESK_SL_NS4_8TiledMMAINS4_8MMA_AtomIJNS4_4SM904GMMA26MMA_64x8x16_F32BF16BF16_SSILNSP_5MajorE0ELSR_0ELNSP_7ScaleInE1ELSS_1EEEEEENS4_6LayoutISD_NS5_IJSC_NSA_ILi0EEESW_EEEEENS5_IJNS4_10UnderscoreESZ_SZ_EEEEENS4_13SM90_TMA_LOADENS4_14ComposedLayoutINS4_7SwizzleILi3ELi4ELi3EEENS4_18smem_ptr_flag_bitsILi16EEENSV_INS5_IJSH_NSA_ILi64EEEEEENS5_IJS18_SC_EEEEEEEvNS4_8identityENS4_23SM90_TMA_LOAD_MULTICASTES1C_vS1D_EENS_8epilogue10collective6detail29Sm90TmaWarpSpecializedAdapterINS1H_15DefaultEpilogueISK_SL_SL_NS1G_6thread17LinearCombinationISK_Li1EffLNS1L_9ScaleType4KindE0ELNS_15FloatRoundStyleE2ESK_EENS1_15EpilogueDefaultEEEEEvvEEEEvNT_6ParamsE)
        /*0020*/ 	.word	0x00000000
.L_19:


//--------------------- .nv.compat                --------------------------
	.section	.nv.compat,"",@"SHT_CUDA_COMPAT_INFO"
	.align	4
        /*0000*/ 	.byte	0x02, 0x09, 0x01, 0x00, 0x02, 0x02, 0x04, 0x00, 0x02, 0x05, 0x05, 0x00, 0x03, 0x07, 0x01, 0x01
        /*0010*/ 	.byte	0x02, 0x03, 0x01, 0x00, 0x02, 0x06, 0x01, 0x00, 0x04, 0x0b, 0x08, 0x00, 0x00, 0x00, 0x00, 0x00
        /*0020*/ 	.byte	0x00, 0x00, 0x00, 0x00


//--------------------- .nv.info._ZN7cutlass13device_kernelINS_4gemm6kernel13GemmUniversalIN4cute5tupleIJiiiiEEENS1_10collective13CollectiveMmaINS1_34MainloopSm90TmaGmmaWarpSpecializedILi3ENS5_IJNS4_1CILi2EEENSA_ILi1EEESC_EEENS1_35KernelTmaWarpSpecializedCooperativeEEENS5_IJNSA_ILi256EEENSA_ILi8EEENSA_ILi128EEEEEENS_10bfloat16_tENS5_IJlSC_lEEESK_SL_NS4_8TiledMMAINS4_8MMA_AtomIJNS4_4SM904GMMA26MMA_64x8x16_F32BF16BF16_SSILNSP_5MajorE0ELSR_0ELNSP_7ScaleInE1ELSS_1EEEEEENS4_6LayoutISD_NS5_IJSC_NSA_ILi0EEESW_EEEEENS5_IJNS4_10UnderscoreESZ_SZ_EEEEENS4_13SM90_TMA_LOADENS4_14ComposedLayoutINS4_7SwizzleILi3ELi4ELi3EEENS4_18smem_ptr_flag_bitsILi16EEENSV_INS5_IJSH_NSA_ILi64EEEEEENS5_IJS18_SC_EEEEEEEvNS4_8identityENS4_23SM90_TMA_LOAD_MULTICASTES1C_vS1D_EENS_8epilogue10collective6detail29Sm90TmaWarpSpecializedAdapterINS1H_15DefaultEpilogueISK_SL_SL_NS1G_6thread17LinearCombinationISK_Li1EffLNS1L_9ScaleType4KindE0ELNS_15FloatRoundStyleE2ESK_EENS1_15EpilogueDefaultEEEEEvvEEEEvNT_6ParamsE --------------------------
	.section	.nv.info._ZN7cutlass13device_kernelINS_4gemm6kernel13GemmUniversalIN4cute5tupleIJiiiiEEENS1_10collective13CollectiveMmaINS1_34MainloopSm90TmaGmmaWarpSpecializedILi3ENS5_IJNS4_1CILi2EEENSA_ILi1EEESC_EEENS1_35KernelTmaWarpSpecializedCooperativeEEENS5_IJNSA_ILi256EEENSA_ILi8EEENSA_ILi128EEEEEENS_10bfloat16_tENS5_IJlSC_lEEESK_SL_NS4_8TiledMMAINS4_8MMA_AtomIJNS4_4SM904GMMA26MMA_64x8x16_F32BF16BF16_SSILNSP_5MajorE0ELSR_0ELNSP_7ScaleInE1ELSS_1EEEEEENS4_6LayoutISD_NS5_IJSC_NSA_ILi0EEESW_EEEEENS5_IJNS4_10UnderscoreESZ_SZ_EEEEENS4_13SM90_TMA_LOADENS4_14ComposedLayoutINS4_7SwizzleILi3ELi4ELi3EEENS4_18smem_ptr_flag_bitsILi16EEENSV_INS5_IJSH_NSA_ILi64EEEEEENS5_IJS18_SC_EEEEEEEvNS4_8identityENS4_23SM90_TMA_LOAD_MULTICASTES1C_vS1D_EENS_8epilogue10collective6detail29Sm90TmaWarpSpecializedAdapterINS1H_15DefaultEpilogueISK_SL_SL_NS1G_6thread17LinearCombinationISK_Li1EffLNS1L_9ScaleType4KindE0ELNS_15FloatRoundStyleE2ESK_EENS1_15EpilogueDefaultEEEEEvvEEEEvNT_6ParamsE,"",@"SHT_CUDA_INFO"
	.sectionflags	@""
	.align	4


	//----- nvinfo : EIATTR_CUDA_API_VERSION
	.align		4
        /*0000*/ 	.byte	0x04, 0x37
        /*0002*/ 	.short	(.L_21 - .L_20)
.L_20:
        /*0004*/ 	.word	0x00000082


	//----- nvinfo : EIATTR_KPARAM_INFO
	.align		4
.L_21:
        /*0008*/ 	.byte	0x04, 0x17
        /*000a*/ 	.short	(.L_23 - .L_22)
.L_22:
        /*000c*/ 	.word	0x00000000
        /*0010*/ 	.short	0x0000
        /*0012*/ 	.short	0x0070
        /*0014*/ 	.byte	0x00, 0xf0, 0x01, 0x10


	//----- nvinfo : EIATTR_SPARSE_MMA_MASK
	.align		4
.L_23:
        /*0018*/ 	.byte	0x03, 0x50
        /*001a*/ 	.short	0x0000


	//----- nvinfo : EIATTR_MAXREG_COUNT
	.align		4
        /*001c*/ 	.byte	0x03, 0x1b
        /*001e*/ 	.short	0x00a8


	//----- nvinfo : EIATTR_NUM_BARRIERS
	.align		4
        /*0020*/ 	.byte	0x02, 0x4c
        /*0022*/ 	.byte	0x01
	.zero		1


	//----- nvinfo : EIATTR_EXTERNS
	.align		4
        /*0024*/ 	.byte	0x04, 0x0f
        /*0026*/ 	.short	(.L_25 - .L_24)


	//   ....[0]....
	.align		4
.L_24:
        /*0028*/ 	.word	index@(__assertfail)


	//----- nvinfo : EIATTR_MERCURY_ISA_VERSION
	.align		4
.L_25:
        /*002c*/ 	.byte	0x03, 0x5f
        /*002e*/ 	.short	0x0101


	//----- nvinfo : EIATTR_INT_WARP_WIDE_INSTR_OFFSETS
	.align		4
        /*0030*/ 	.byte	0x04, 0x31
        /*0032*/ 	.short	(.L_27 - .L_26)


	//   ....[0]....
.L_26:
        /*0034*/ 	.word	0x00000460


	//   ....[1]....
        /*0038*/ 	.word	0x00000480


	//   ....[2]....
        /*003c*/ 	.word	0x00000620


	//----- nvinfo : EIATTR_COOP_GROUP_MASK_REGIDS
	.align		4
.L_27:
        /*0040*/ 	.byte	0x04, 0x29
        /*0042*/ 	.short	(.L_29 - .L_28)


	//   ....[0]....
.L_28:
        /*0044*/ 	.word	0xffffffff


	//   ....[1]....
        /*0048*/ 	.word	0xffffffff


	//   ....[2]....
        /*004c*/ 	.word	0xffffffff


	//   ....[3]....
        /*0050*/ 	.word	0xffffffff


	//   ....[4]....
        /*0054*/ 	.word	0xffffffff


	//   ....[5]....
        /*0058*/ 	.word	0xffffffff


	//----- nvinfo : EIATTR_COOP_GROUP_INSTR_OFFSETS
	.align		4
.L_29:
        /*005c*/ 	.byte	0x04, 0x28
        /*005e*/ 	.short	(.L_31 - .L_30)


	//   ....[0]....
.L_30:
        /*0060*/ 	.word	0x00000060


	//   ....[1]....
        /*0064*/ 	.word	0x00000070


	//   ....[2]....
        /*0068*/ 	.word	0x00000130


	//   ....[3]....
        /*006c*/ 	.word	0x000002b0


	//   ....[4]....
        /*0070*/ 	.word	0x000007d0


	//   ....[5]....
        /*0074*/ 	.word	0x00001210


	//----- nvinfo : EIATTR_REG_RECONFIG
	.align		4
.L_31:
        /*0078*/ 	.byte	0x01, 0x54
	.zero		2


	//----- nvinfo : EIATTR_SYSCALL_OFFSETS
	.align		4
        /*007c*/ 	.byte	0x04, 0x46
        /*007e*/ 	.short	(.L_33 - .L_32)


	//   ....[0]....
.L_32:
        /*0080*/ 	.word	0x000013d0


	//----- nvinfo : EIATTR_MBARRIER_INSTR_OFFSETS
	.align		4
.L_33:
        /*0084*/ 	.byte	0x04, 0x39
        /*0086*/ 	.short	(.L_35 - .L_34)


	//   ....[0]....
.L_34:
        /*0088*/ 	.word	0x00000230
        /*008c*/ 	.word	0x000000ff
        /*0090*/ 	.word	0x00000000
        /*0094*/ 	.short	0x0100
        /*0096*/ 	.byte	0x08
	.zero		1


	//   ....[1]....
        /*0098*/ 	.word	0x00000240
        /*009c*/ 	.word	0x000000ff
        /*00a0*/ 	.word	0x00000018
        /*00a4*/ 	.short	0x0100
        /*00a6*/ 	.byte	0x08
	.zero		1


	//   ....[2]....
        /*00a8*/ 	.word	0x00000250
        /*00ac*/ 	.word	0x000000ff
        /*00b0*/ 	.word	0x00000008
        /*00b4*/ 	.short	0x0100
        /*00b6*/ 	.byte	0x08
	.zero		1


	//   ....[3]....
        /*00b8*/ 	.word	0x00000260
        /*00bc*/ 	.word	0x000000ff
        /*00c0*/ 	.word	0x00000020
        /*00c4*/ 	.short	0x0100
        /*00c6*/ 	.byte	0x08
	.zero		1


	//   ....[4]....
        /*00c8*/ 	.word	0x00000270
        /*00cc*/ 	.word	0x000000ff
        /*00d0*/ 	.word	0x00000010
        /*00d4*/ 	.short	0x0100
        /*00d6*/ 	.byte	0x08
	.zero		1


	//   ....[5]....
        /*00d8*/ 	.word	0x00000280
        /*00dc*/ 	.word	0x000000ff
        /*00e0*/ 	.word	0x00000028
        /*00e4*/ 	.short	0x0100
        /*00e6*/ 	.byte	0x08
	.zero		1


	//   ....[6]....
        /*00e8*/ 	.word	0x000006b0
        /*00ec*/ 	.word	0x000000ff
        /*00f0*/ 	.word	0x00000040
        /*00f4*/ 	.short	0x0100
        /*00f6*/ 	.byte	0x06
	.zero		1


	//   ....[7]....
        /*00f8*/ 	.word	0x00000750
        /*00fc*/ 	.word	0x000000ff
        /*0100*/ 	.word	0x00000048
        /*0104*/ 	.short	0x0100
        /*0106*/ 	.byte	0x06
	.zero		1


	//   ....[8]....
        /*0108*/ 	.word	0x00001490
        /*010c*/ 	.word	0x00000003
        /*0110*/ 	.word	0x00000000
        /*0114*/ 	.short	0x010a
        /*0116*/ 	.byte	0x3f
	.zero		1


	//   ....[9]....
        /*0118*/ 	.word	0x000014d0
        /*011c*/ 	.word	0x00000003
        /*0120*/ 	.word	0x00000000
        /*0124*/ 	.short	0x010a
        /*0126*/ 	.byte	0x3f
	.zero		1


	//   ....[10]....
        /*0128*/ 	.word	0x00001d70
        /*012c*/ 	.word	0x00000004
        /*0130*/ 	.word	0x00000000
        /*0134*/ 	.short	0x010a
        /*0136*/ 	.byte	0x3f
	.zero		1


	//   ....[11]....
        /*0138*/ 	.word	0x00001db0
        /*013c*/ 	.word	0x00000004
        /*0140*/ 	.word	0x00000000
        /*0144*/ 	.short	0x010a
        /*0146*/ 	.byte	0x3f
	.zero		1


	//   ....[12]....
        /*0148*/ 	.word	0x000024d0
        /*014c*/ 	.word	0x00000004
        /*0150*/ 	.word	0x00000000
        /*0154*/ 	.short	0x0101
        /*0156*/ 	.byte	0x3f
	.zero		1


	//   ....[13]....
        /*0158*/ 	.word	0x000026f0
        /*015c*/ 	.word	0x00000000
        /*0160*/ 	.word	0x00000000
        /*0164*/ 	.short	0x0101
        /*0166*/ 	.byte	0x3f
	.zero		1


	//   ....[14]....
        /*0168*/ 	.word	0x000046a0
        /*016c*/ 	.word	0x0000000f
        /*0170*/ 	.word	0x00000018
        /*0174*/ 	.short	0x010a
        /*0176*/ 	.byte	0x3f
	.zero		1


	//   ....[15]....
        /*0178*/ 	.word	0x00004b30
        /*017c*/ 	.word	0x00000002
        /*0180*/ 	.word	0x00000048
        /*0184*/ 	.short	0x0101
        /*0186*/ 	.byte	0x3f
	.zero		1


	//   ....[16]....
        /*0188*/ 	.word	0x000052e0
        /*018c*/ 	.word	0x00000007
        /*0190*/ 	.word	0x00000000
        /*0194*/ 	.short	0x010a
        /*0196*/ 	.byte	0x3f
	.zero		1


	//   ....[17]....
        /*0198*/ 	.word	0x00005360
        /*019c*/ 	.word	0x00000009
        /*01a0*/ 	.word	0x00000000
        /*01a4*/ 	.short	0x010a
        /*01a6*/ 	.byte	0x3f
	.zero		1


	//   ....[18]....
        /*01a8*/ 	.word	0x000053f0
        /*01ac*/ 	.word	0x00000003
        /*01b0*/ 	.word	0x00000000
        /*01b4*/ 	.short	0x010a
        /*01b6*/ 	.byte	0x3f
	.zero		1


	//   ....[19]....
        /*01b8*/ 	.word	0x00005450
        /*01bc*/ 	.word	0x00000003
        /*01c0*/ 	.word	0x00000000
        /*01c4*/ 	.short	0x010a
        /*01c6*/ 	.byte	0x3f
	.zero		1


	//   ....[20]....
        /*01c8*/ 	.word	0x000054a0
        /*01cc*/ 	.word	0x00000004
        /*01d0*/ 	.word	0x00000000
        /*01d4*/ 	.short	0x010a
        /*01d6*/ 	.byte	0x3f
	.zero		1


	//   ....[21]....
        /*01d8*/ 	.word	0x00005570
        /*01dc*/ 	.word	0x0000000f
        /*01e0*/ 	.word	0x00000018
        /*01e4*/ 	.short	0x010a
        /*01e6*/ 	.byte	0x3f
	.zero		1


	//   ....[22]....
        /*01e8*/ 	.word	0x00005640
        /*01ec*/ 	.word	0x00000007
        /*01f0*/ 	.word	0x00000000
        /*01f4*/ 	.short	0x010a
        /*01f6*/ 	.byte	0x3f
	.zero		1


	//   ....[23]....
        /*01f8*/ 	.word	0x00005690
        /*01fc*/ 	.word	0x00000009
        /*0200*/ 	.word	0x00000000
        /*0204*/ 	.short	0x010a
        /*0206*/ 	.byte	0x3f
	.zero		1


	//----- nvinfo : EIATTR_NUM_MBARRIERS
	.align		4
.L_35:
        /*0208*/ 	.byte	0x03, 0x38
        /*020a*/ 	.short	0x0008


	//----- nvinfo : EIATTR_EXIT_INSTR_OFFSETS
	.align		4
        /*020c*/ 	.byte	0x04, 0x1c
        /*020e*/ 	.short	(.L_37 - .L_36)


	//   ....[0]....
.L_36:
        /*0210*/ 	.word	0x00000930


	//   ....[1]....
        /*0214*/ 	.word	0x00001140


	//   ....[2]....
        /*0218*/ 	.word	0x00003eb0


	//   ....[3]....
        /*021c*/ 	.word	0x00004410


	//   ....[4]....
        /*0220*/ 	.word	0x00005440


	//----- nvinfo : EIATTR_MAX_THREADS
	.align		4
.L_37:
        /*0224*/ 	.byte	0x04, 0x05
        /*0226*/ 	.short	(.L_39 - .L_38)
.L_38:
        /*0228*/ 	.word	0x00000180
        /*022c*/ 	.word	0x00000001
        /*0230*/ 	.word	0x00000001


	//----- nvinfo : EIATTR_CRS_STACK_SIZE
	.align		4
.L_39:
        /*0234*/ 	.byte	0x04, 0x1e
        /*0236*/ 	.short	(.L_41 - .L_40)
.L_40:
        /*0238*/ 	.word	0x00000000


	//----- nvinfo : EIATTR_CBANK_PARAM_SIZE
	.align		4
.L_41:
        /*023c*/ 	.byte	0x03, 0x19
        /*023e*/ 	.short	0x0470


	//----- nvinfo : EIATTR_PARAM_CBANK
	.align		4
        /*0240*/ 	.byte	0x04, 0x0a
        /*0242*/ 	.short	(.L_43 - .L_42)
	.align		4
.L_42:
        /*0244*/ 	.word	index@(.nv.constant0._ZN7cutlass13device_kernelINS_4gemm6kernel13GemmUniversalIN4cute5tupleIJiiiiEEENS1_10collective13CollectiveMmaINS1_34MainloopSm90TmaGmmaWarpSpecializedILi3ENS5_IJNS4_1CILi2EEENSA_ILi1EEESC_EEENS1_35KernelTmaWarpSpecializedCooperativeEEENS5_IJNSA_ILi256EEENSA_ILi8EEENSA_ILi128EEEEEENS_10bfloat16_tENS5_IJlSC_lEEESK_SL_NS4_8TiledMMAINS4_8MMA_AtomIJNS4_4SM904GMMA26MMA_64x8x16_F32BF16BF16_SSILNSP_5MajorE0ELSR_0ELNSP_7ScaleInE1ELSS_1EEEEEENS4_6LayoutISD_NS5_IJSC_NSA_ILi0EEESW_EEEEENS5_IJNS4_10UnderscoreESZ_SZ_EEEEENS4_13SM90_TMA_LOADENS4_14ComposedLayoutINS4_7SwizzleILi3ELi4ELi3EEENS4_18smem_ptr_flag_bitsILi16EEENSV_INS5_IJSH_NSA_ILi64EEEEEENS5_IJS18_SC_EEEEEEEvNS4_8identityENS4_23SM90_TMA_LOAD_MULTICASTES1C_vS1D_EENS_8epilogue10collective6detail29Sm90TmaWarpSpecializedAdapterINS1H_15DefaultEpilogueISK_SL_SL_NS1G_6thread17LinearCombinationISK_Li1EffLNS1L_9ScaleType4KindE0ELNS_15FloatRoundStyleE2ESK_EENS1_15EpilogueDefaultEEEEEvvEEEEvNT_6ParamsE)
        /*0248*/ 	.short	0x0210
        /*024a*/ 	.short	0x0470


	//----- nvinfo : EIATTR_SW_WAR
	.align		4
.L_43:
        /*024c*/ 	.byte	0x04, 0x36
        /*024e*/ 	.short	(.L_45 - .L_44)
.L_44:
        /*0250*/ 	.word	0x00000008
.L_45:


//--------------------- .nv.callgraph             --------------------------
	.section	.nv.callgraph,"",@"SHT_CUDA_CALLGRAPH"
	.align	4
	.sectionentsize	8
	.align		4
        /*0000*/ 	.word	0x00000000
	.align		4
        /*0004*/ 	.word	0xffffffff
	.align		4
        /*0008*/ 	.word	index@(_ZN7cutlass13device_kernelINS_4gemm6kernel13GemmUniversalIN4cute5tupleIJiiiiEEENS1_10collective13CollectiveMmaINS1_34MainloopSm90TmaGmmaWarpSpecializedILi3ENS5_IJNS4_1CILi2EEENSA_ILi1EEESC_EEENS1_35KernelTmaWarpSpecializedCooperativeEEENS5_IJNSA_ILi256EEENSA_ILi8EEENSA_ILi128EEEEEENS_10bfloat16_tENS5_IJlSC_lEEESK_SL_NS4_8TiledMMAINS4_8MMA_AtomIJNS4_4SM904GMMA26MMA_64x8x16_F32BF16BF16_SSILNSP_5MajorE0ELSR_0ELNSP_7ScaleInE1ELSS_1EEEEEENS4_6LayoutISD_NS5_IJSC_NSA_ILi0EEESW_EEEEENS5_IJNS4_10UnderscoreESZ_SZ_EEEEENS4_13SM90_TMA_LOADENS4_14ComposedLayoutINS4_7SwizzleILi3ELi4ELi3EEENS4_18smem_ptr_flag_bitsILi16EEENSV_INS5_IJSH_NSA_ILi64EEEEEENS5_IJS18_SC_EEEEEEEvNS4_8identityENS4_23SM90_TMA_LOAD_MULTICASTES1C_vS1D_EENS_8epilogue10collective6detail29Sm90TmaWarpSpecializedAdapterINS1H_15DefaultEpilogueISK_SL_SL_NS1G_6thread17LinearCombinationISK_Li1EffLNS1L_9ScaleType4KindE0ELNS_15FloatRoundStyleE2ESK_EENS1_15EpilogueDefaultEEEEEvvEEEEvNT_6ParamsE)
	.align		4
        /*000c*/ 	.word	index@(__assertfail)
	.align		4
        /*0010*/ 	.word	0x00000000
	.align		4
        /*0014*/ 	.word	0xfffffffe
	.align		4
        /*0018*/ 	.word	0x00000000
	.align		4
        /*001c*/ 	.word	0xfffffffd
	.align		4
        /*0020*/ 	.word	0x00000000
	.align		4
        /*0024*/ 	.word	0xfffffffc


//--------------------- .nv.constant4             --------------------------
	.section	.nv.constant4,"a",@progbits
	.align	8
	.align		8
.nv.constant4:
        /*0000*/ 	.dword	__assertfail
	.align		8
        /*0008*/ 	.dword	__unnamed_1
	.align		8
        /*0010*/ 	.dword	_ZN40_INTERNAL_1ae27360_4_k_cu_2bc9cc80_101564cuda3std3__45__cpo5beginE
	.align		8
        /*0018*/ 	.dword	_ZN40_INTERNAL_1ae27360_4_k_cu_2bc9cc80_101564cuda3std3__45__cpo3endE
	.align		8
        /*0020*/ 	.dword	_ZN40_INTERNAL_1ae27360_4_k_cu_2bc9cc80_101564cuda3std3__45__cpo6cbeginE
	.align		8
        /*0028*/ 	.dword	_ZN40_INTERNAL_1ae27360_4_k_cu_2bc9cc80_101564cuda3std3__45__cpo4cendE
	.align		8
        /*0030*/ 	.dword	_ZN40_INTERNAL_1ae27360_4_k_cu_2bc9cc80_101564cuda3std3__442_GLOBAL__N__1ae27360_4_k_cu_2bc9cc80_101566ignoreE
	.align		8
        /*0038*/ 	.dword	_ZN40_INTERNAL_1ae27360_4_k_cu_2bc9cc80_101564cuda3std3__419piecewise_constructE
	.align		8
        /*0040*/ 	.dword	_ZN40_INTERNAL_1ae27360_4_k_cu_2bc9cc80_101564cuda3std3__48in_placeE
	.align		8
        /*0048*/ 	.dword	_ZN40_INTERNAL_1ae27360_4_k_cu_2bc9cc80_101564cuda3std6ranges3__45__cpo4swapE
	.align		8
        /*0050*/ 	.dword	_ZN40_INTERNAL_1ae27360_4_k_cu_2bc9cc80_101564cuda3std6ranges3__45__cpo9iter_moveE
	.align		8
        /*0058*/ 	.dword	_ZN40_INTERNAL_1ae27360_4_k_cu_2bc9cc80_101564cute7productE
	.align		8
        /*0060*/ 	.dword	_ZN40_INTERNAL_1ae27360_4_k_cu_2bc9cc80_101564cute1_E
	.align		8
        /*0068*/ 	.dword	$str$22
	.align		8
        /*0070*/ 	.dword	$str$23


//--------------------- .text._ZN7cutlass13device_kernelINS_4gemm6kernel13GemmUniversalIN4cute5tupleIJiiiiEEENS1_10collective13CollectiveMmaINS1_34MainloopSm90TmaGmmaWarpSpecializedILi3ENS5_IJNS4_1CILi2EEENSA_ILi1EEESC_EEENS1_35KernelTmaWarpSpecializedCooperativeEEENS5_IJNSA_ILi256EEENSA_ILi8EEENSA_ILi128EEEEEENS_10bfloat16_tENS5_IJlSC_lEEESK_SL_NS4_8TiledMMAINS4_8MMA_AtomIJNS4_4SM904GMMA26MMA_64x8x16_F32BF16BF16_SSILNSP_5MajorE0ELSR_0ELNSP_7ScaleInE1ELSS_1EEEEEENS4_6LayoutISD_NS5_IJSC_NSA_ILi0EEESW_EEEEENS5_IJNS4_10UnderscoreESZ_SZ_EEEEENS4_13SM90_TMA_LOADENS4_14ComposedLayoutINS4_7SwizzleILi3ELi4ELi3EEENS4_18smem_ptr_flag_bitsILi16EEENSV_INS5_IJSH_NSA_ILi64EEEEEENS5_IJS18_SC_EEEEEEEvNS4_8identityENS4_23SM90_TMA_LOAD_MULTICASTES1C_vS1D_EENS_8epilogue10collective6detail29Sm90TmaWarpSpecializedAdapterINS1H_15DefaultEpilogueISK_SL_SL_NS1G_6thread17LinearCombinationISK_Li1EffLNS1L_9ScaleType4KindE0ELNS_15FloatRoundStyleE2ESK_EENS1_15EpilogueDefaultEEEEEvvEEEEvNT_6ParamsE --------------------------
	.section	.text._ZN7cutlass13device_kernelINS_4gemm6kernel13GemmUniversalIN4cute5tupleIJiiiiEEENS1_10collective13CollectiveMmaINS1_34MainloopSm90TmaGmmaWarpSpecializedILi3ENS5_IJNS4_1CILi2EEENSA_ILi1EEESC_EEENS1_35KernelTmaWarpSpecializedCooperativeEEENS5_IJNSA_ILi256EEENSA_ILi8EEENSA_ILi128EEEEEENS_10bfloat16_tENS5_IJlSC_lEEESK_SL_NS4_8TiledMMAINS4_8MMA_AtomIJNS4_4SM904GMMA26MMA_64x8x16_F32BF16BF16_SSILNSP_5MajorE0ELSR_0ELNSP_7ScaleInE1ELSS_1EEEEEENS4_6LayoutISD_NS5_IJSC_NSA_ILi0EEESW_EEEEENS5_IJNS4_10UnderscoreESZ_SZ_EEEEENS4_13SM90_TMA_LOADENS4_14ComposedLayoutINS4_7SwizzleILi3ELi4ELi3EEENS4_18smem_ptr_flag_bitsILi16EEENSV_INS5_IJSH_NSA_ILi64EEEEEENS5_IJS18_SC_EEEEEEEvNS4_8identityENS4_23SM90_TMA_LOAD_MULTICASTES1C_vS1D_EENS_8epilogue10collective6detail29Sm90TmaWarpSpecializedAdapterINS1H_15DefaultEpilogueISK_SL_SL_NS1G_6thread17LinearCombinationISK_Li1EffLNS1L_9ScaleType4KindE0ELNS_15FloatRoundStyleE2ESK_EENS1_15EpilogueDefaultEEEEEvvEEEEvNT_6ParamsE,"ax",@progbits
	.align	128
.text._ZN7cutlass13device_kernelINS_4gemm6kernel13GemmUniversalIN4cute5tupleIJiiiiEEENS1_10collective13CollectiveMmaINS1_34MainloopSm90TmaGmmaWarpSpecializedILi3ENS5_IJNS4_1CILi2EEENSA_ILi1EEESC_EEENS1_35KernelTmaWarpSpecializedCooperativeEEENS5_IJNSA_ILi256EEENSA_ILi8EEENSA_ILi128EEEEEENS_10bfloat16_tENS5_IJlSC_lEEESK_SL_NS4_8TiledMMAINS4_8MMA_AtomIJNS4_4SM904GMMA26MMA_64x8x16_F32BF16BF16_SSILNSP_5MajorE0ELSR_0ELNSP_7ScaleInE1ELSS_1EEEEEENS4_6LayoutISD_NS5_IJSC_NSA_ILi0EEESW_EEEEENS5_IJNS4_10UnderscoreESZ_SZ_EEEEENS4_13SM90_TMA_LOADENS4_14ComposedLayoutINS4_7SwizzleILi3ELi4ELi3EEENS4_18smem_ptr_flag_bitsILi16EEENSV_INS5_IJSH_NSA_ILi64EEEEEENS5_IJS18_SC_EEEEEEEvNS4_8identityENS4_23SM90_TMA_LOAD_MULTICASTES1C_vS1D_EENS_8epilogue10collective6detail29Sm90TmaWarpSpecializedAdapterINS1H_15DefaultEpilogueISK_SL_SL_NS1G_6thread17LinearCombinationISK_Li1EffLNS1L_9ScaleType4KindE0ELNS_15FloatRoundStyleE2ESK_EENS1_15EpilogueDefaultEEEEEvvEEEEvNT_6ParamsE:
        .type           _ZN7cutlass13device_kernelINS_4gemm6kernel13GemmUniversalIN4cute5tupleIJiiiiEEENS1_10collective13CollectiveMmaINS1_34MainloopSm90TmaGmmaWarpSpecializedILi3ENS5_IJNS4_1CILi2EEENSA_ILi1EEESC_EEENS1_35KernelTmaWarpSpecializedCooperativeEEENS5_IJNSA_ILi256EEENSA_ILi8EEENSA_ILi128EEEEEENS_10bfloat16_tENS5_IJlSC_lEEESK_SL_NS4_8TiledMMAINS4_8MMA_AtomIJNS4_4SM904GMMA26MMA_64x8x16_F32BF16BF16_SSILNSP_5MajorE0ELSR_0ELNSP_7ScaleInE1ELSS_1EEEEEENS4_6LayoutISD_NS5_IJSC_NSA_ILi0EEESW_EEEEENS5_IJNS4_10UnderscoreESZ_SZ_EEEEENS4_13SM90_TMA_LOADENS4_14ComposedLayoutINS4_7SwizzleILi3ELi4ELi3EEENS4_18smem_ptr_flag_bitsILi16EEENSV_INS5_IJSH_NSA_ILi64EEEEEENS5_IJS18_SC_EEEEEEEvNS4_8identityENS4_23SM90_TMA_LOAD_MULTICASTES1C_vS1D_EENS_8epilogue10collective6detail29Sm90TmaWarpSpecializedAdapterINS1H_15DefaultEpilogueISK_SL_SL_NS1G_6thread17LinearCombinationISK_Li1EffLNS1L_9ScaleType4KindE0ELNS_15FloatRoundStyleE2ESK_EENS1_15EpilogueDefaultEEEEEvvEEEEvNT_6ParamsE,@function
        .size           _ZN7cutlass13device_kernelINS_4gemm6kernel13GemmUniversalIN4cute5tupleIJiiiiEEENS1_10collective13CollectiveMmaINS1_34MainloopSm90TmaGmmaWarpSpecializedILi3ENS5_IJNS4_1CILi2EEENSA_ILi1EEESC_EEENS1_35KernelTmaWarpSpecializedCooperativeEEENS5_IJNSA_ILi256EEENSA_ILi8EEENSA_ILi128EEEEEENS_10bfloat16_tENS5_IJlSC_lEEESK_SL_NS4_8TiledMMAINS4_8MMA_AtomIJNS4_4SM904GMMA26MMA_64x8x16_F32BF16BF16_SSILNSP_5MajorE0ELSR_0ELNSP_7ScaleInE1ELSS_1EEEEEENS4_6LayoutISD_NS5_IJSC_NSA_ILi0EEESW_EEEEENS5_IJNS4_10UnderscoreESZ_SZ_EEEEENS4_13SM90_TMA_LOADENS4_14ComposedLayoutINS4_7SwizzleILi3ELi4ELi3EEENS4_18smem_ptr_flag_bitsILi16EEENSV_INS5_IJSH_NSA_ILi64EEEEEENS5_IJS18_SC_EEEEEEEvNS4_8identityENS4_23SM90_TMA_LOAD_MULTICASTES1C_vS1D_EENS_8epilogue10collective6detail29Sm90TmaWarpSpecializedAdapterINS1H_15DefaultEpilogueISK_SL_SL_NS1G_6thread17LinearCombinationISK_Li1EffLNS1L_9ScaleType4KindE0ELNS_15FloatRoundStyleE2ESK_EENS1_15EpilogueDefaultEEEEEvvEEEEvNT_6ParamsE,(.L_x_83 - _ZN7cutlass13device_kernelINS_4gemm6kernel13GemmUniversalIN4cute5tupleIJiiiiEEENS1_10collective13CollectiveMmaINS1_34MainloopSm90TmaGmmaWarpSpecializedILi3ENS5_IJNS4_1CILi2EEENSA_ILi1EEESC_EEENS1_35KernelTmaWarpSpecializedCooperativeEEENS5_IJNSA_ILi256EEENSA_ILi8EEENSA_ILi128EEEEEENS_10bfloat16_tENS5_IJlSC_lEEESK_SL_NS4_8TiledMMAINS4_8MMA_AtomIJNS4_4SM904GMMA26MMA_64x8x16_F32BF16BF16_SSILNSP_5MajorE0ELSR_0ELNSP_7ScaleInE1ELSS_1EEEEEENS4_6LayoutISD_NS5_IJSC_NSA_ILi0EEESW_EEEEENS5_IJNS4_10UnderscoreESZ_SZ_EEEEENS4_13SM90_TMA_LOADENS4_14ComposedLayoutINS4_7SwizzleILi3ELi4ELi3EEENS4_18smem_ptr_flag_bitsILi16EEENSV_INS5_IJSH_NSA_ILi64EEEEEENS5_IJS18_SC_EEEEEEEvNS4_8identityENS4_23SM90_TMA_LOAD_MULTICASTES1C_vS1D_EENS_8epilogue10collective6detail29Sm90TmaWarpSpecializedAdapterINS1H_15DefaultEpilogueISK_SL_SL_NS1G_6thread17LinearCombinationISK_Li1EffLNS1L_9ScaleType4KindE0ELNS_15FloatRoundStyleE2ESK_EENS1_15EpilogueDefaultEEEEEvvEEEEvNT_6ParamsE)
        .other          _ZN7cutlass13device_kernelINS_4gemm6kernel13GemmUniversalIN4cute5tupleIJiiiiEEENS1_10collective13CollectiveMmaINS1_34MainloopSm90TmaGmmaWarpSpecializedILi3ENS5_IJNS4_1CILi2EEENSA_ILi1EEESC_EEENS1_35KernelTmaWarpSpecializedCooperativeEEENS5_IJNSA_ILi256EEENSA_ILi8EEENSA_ILi128EEEEEENS_10bfloat16_tENS5_IJlSC_lEEESK_SL_NS4_8TiledMMAINS4_8MMA_AtomIJNS4_4SM904GMMA26MMA_64x8x16_F32BF16BF16_SSILNSP_5MajorE0ELSR_0ELNSP_7ScaleInE1ELSS_1EEEEEENS4_6LayoutISD_NS5_IJSC_NSA_ILi0EEESW_EEEEENS5_IJNS4_10UnderscoreESZ_SZ_EEEEENS4_13SM90_TMA_LOADENS4_14ComposedLayoutINS4_7SwizzleILi3ELi4ELi3EEENS4_18smem_ptr_flag_bitsILi16EEENSV_INS5_IJSH_NSA_ILi64EEEEEENS5_IJS18_SC_EEEEEEEvNS4_8identityENS4_23SM90_TMA_LOAD_MULTICASTES1C_vS1D_EENS_8epilogue10collective6detail29Sm90TmaWarpSpecializedAdapterINS1H_15DefaultEpilogueISK_SL_SL_NS1G_6thread17LinearCombinationISK_Li1EffLNS1L_9ScaleType4KindE0ELNS_15FloatRoundStyleE2ESK_EENS1_15EpilogueDefaultEEEEEvvEEEEvNT_6ParamsE,@"STO_CUDA_ENTRY STV_DEFAULT"
_ZN7cutlass13device_kernelINS_4gemm6kernel13GemmUniversalIN4cute5tupleIJiiiiEEENS1_10collective13CollectiveMmaINS1_34MainloopSm90TmaGmmaWarpSpecializedILi3ENS5_IJNS4_1CILi2EEENSA_ILi1EEESC_EEENS1_35KernelTmaWarpSpecializedCooperativeEEENS5_IJNSA_ILi256EEENSA_ILi8EEENSA_ILi128EEEEEENS_10bfloat16_tENS5_IJlSC_lEEESK_SL_NS4_8TiledMMAINS4_8MMA_AtomIJNS4_4SM904GMMA26MMA_64x8x16_F32BF16BF16_SSILNSP_5MajorE0ELSR_0ELNSP_7ScaleInE1ELSS_1EEEEEENS4_6LayoutISD_NS5_IJSC_NSA_ILi0EEESW_EEEEENS5_IJNS4_10UnderscoreESZ_SZ_EEEEENS4_13SM90_TMA_LOADENS4_14ComposedLayoutINS4_7SwizzleILi3ELi4ELi3EEENS4_18smem_ptr_flag_bitsILi16EEENSV_INS5_IJSH_NSA_ILi64EEEEEENS5_IJS18_SC_EEEEEEEvNS4_8identityENS4_23SM90_TMA_LOAD_MULTICASTES1C_vS1D_EENS_8epilogue10collective6detail29Sm90TmaWarpSpecializedAdapterINS1H_15DefaultEpilogueISK_SL_SL_NS1G_6thread17LinearCombinationISK_Li1EffLNS1L_9ScaleType4KindE0ELNS_15FloatRoundStyleE2ESK_EENS1_15EpilogueDefaultEEEEEvvEEEEvNT_6ParamsE:
[----:B------:R-:W0:Y:S01]  /*0000*/  LDC R1, c[0x0][0x28] ;  /* 0x00000a00ff017b82 */ /* 0x000e220000000800 */
[----:B------:R-:W1:Y:S01]  /*0010*/  S2R R16, SR_TID.X ;  /* 0x0000000000107919 */ /* 0x000e620000002100 */
[----:B------:R-:W-:Y:S01]  /*0020*/  ELECT P0, URZ, PT ;  /* 0x00000000003f782f */ /* 0x000fe20003800000 */
[----:B------:R-:W-:Y:S01]  /*0030*/  BSSY B0, `(.L_x_0) ;  /* 0x000000f000007945 */ /* 0x000fe20003800000 */
[--C-:B-1----:R-:W-:Y:S02]  /*0040*/  SHF.R.U32.HI R0, RZ, 0x5, R16.reuse ;  /* 0x00000005ff007819 */ /* 0x102fe40000011610 */
[----:B------:R-:W-:-:S03]  /*0050*/  SHF.R.U32.HI R2, RZ, 0x7, R16 ;  /* 0x00000007ff027819 */ /* 0x000fc60000011610 */
[----:B------:R-:W1:Y:S04]  /*0060*/  SHFL.IDX PT, R3, R0, RZ, 0x1f ;  /* 0x00001fff00037589 */ /* 0x000e6800000e0000 */
[----:B------:R2:W3:Y:S01]  /*0070*/  SHFL.IDX PT, R6, R2, RZ, 0x1f ;  /* 0x00001fff02067589 */ /* 0x0004e200000e0000 */
[----:B-1----:R-:W-:-:S13]  /*0080*/  ISETP.NE.OR P0, PT, R3, RZ, !P0 ;  /* 0x000000ff0300720c */ /* 0x002fda0004705670 */
[----:B0-23--:R-:W-:Y:S05]  /*0090*/  @P0 BRA `(.L_x_1) ;  /* 0x0000000000200947 */ /* 0x00dfea0003800000 */
[----:B------:R-:W-:Y:S02]  /*00a0*/  ULDC.64 UR4, c[0x0][0x198] ;  /* 0x0000660000047ab9 */ /* 0x000fe40000000a00 */
[----:B------:R-:W-:Y:S02]  /*00b0*/  UIADD3 UR6, UP0, UR4, 0xf0, URZ ;  /* 0x000000f004067890 */ /* 0x000fe4000ff1e03f */
[----:B------:R-:W-:Y:S02]  /*00c0*/  UIADD3 UR4, UP1, UR4, 0x1f0, URZ ;  /* 0x000001f004047890 */ /* 0x000fe4000ff3e03f */
[----:B------:R-:W-:Y:S02]  /*00d0*/  UIADD3.X UR7, URZ, UR5, URZ, UP0, !UPT ;  /* 0x000000053f077290 */ /* 0x000fe400087fe43f */
[----:B------:R-:W-:-:S07]  /*00e0*/  UIADD3.X UR5, URZ, UR5, URZ, UP1, !UPT ;  /* 0x000000053f057290 */ /* 0x000fce0008ffe43f */
[----:B------:R0:W-:Y:S02]  /*00f0*/  UTMACCTL.PF [UR6] ;  /* 0x00000000060079b9 */ /* 0x0001e40008040000 */
[----:B------:R0:W-:Y:S02]  /*0100*/  UTMACCTL.PF [UR4] ;  /* 0x00000000040079b9 */ /* 0x0001e40008040000 */
[----:B0-----:R-:W-:Y:S01]  /*0110*/  NOP ;  /* 0x0000000000007918 */ /* 0x001fe20000000000 */
.L_x_1:
[----:B------:R-:W-:Y:S05]  /*0120*/  BSYNC B0 ;  /* 0x0000000000007941 */ /* 0x000fea0003800000 */
.L_x_0:
[----:B------:R-:W0:Y:S02]  /*0130*/  SHFL.IDX PT, R4, R0, RZ, 0x1f ;  /* 0x00001fff00047589 */ /* 0x000e2400000e0000 */
[----:B0-----:R-:W-:-:S13]  /*0140*/  ISETP.NE.AND P0, PT, R4, RZ, PT ;  /* 0x000000ff0400720c */ /* 0x001fda0003f05270 */
[----:B------:R-:W-:Y:S05]  /*0150*/  @P0 BRA `(.L_x_2) ;  /* 0x0000000000500947 */ /* 0x000fea0003800000 */
[----:B------:R-:W0:Y:S01]  /*0160*/  S2UR UR8, SR_CgaCtaId ;  /* 0x00000000000879c3 */ /* 0x000e220000008800 */
[----:B------:R-:W-:Y:S01]  /*0170*/  UMOV UR4, 0x400 ;  /* 0x0000040000047882 */ /* 0x000fe20000000000 */
[----:B------:R-:W-:Y:S01]  /*0180*/  UMOV UR5, 0x1 ;  /* 0x0000000100057882 */ /* 0x000fe20000000000 */
[----:B------:R-:W-:Y:S01]  /*0190*/  UMOV UR6, 0x4 ;  /* 0x0000000400067882 */ /* 0x000fe20000000000 */
[----:B------:R-:W-:Y:S01]  /*01a0*/  ELECT P0, URZ, PT ;  /* 0x00000000003f782f */ /* 0x000fe20003800000 */
[----:B------:R-:W-:-:S04]  /*01b0*/  UIADD3 UR6, -UR6, 0x100000, URZ ;  /* 0x0010000006067890 */ /* 0x000fc8000fffe13f */
[----:B------:R-:W-:Y:S02]  /*01c0*/  USHF.L.U32 UR7, UR6, 0xb, URZ ;  /* 0x0000000b06077899 */ /* 0x000fe4000800063f */
[----:B------:R-:W-:Y:S02]  /*01d0*/  USHF.L.U32 UR6, UR6, 0x1, URZ ;  /* 0x0000000106067899 */ /* 0x000fe4000800063f */
[----:B0-----:R-:W-:Y:S02]  /*01e0*/  ULEA UR8, UR8, UR4, 0x18 ;  /* 0x0000000408087291 */ /* 0x001fe4000f8ec03f */
[----:B------:R-:W-:-:S04]  /*01f0*/  UIADD3 UR4, -UR5, 0x100000, URZ ;  /* 0x0010000005047890 */ /* 0x000fc8000fffe13f */
[----:B------:R-:W-:Y:S02]  /*0200*/  USHF.L.U32 UR5, UR4, 0xb, URZ ;  /* 0x0000000b04057899 */ /* 0x000fe4000800063f */
[----:B------:R-:W-:Y:S01]  /*0210*/  USHF.L.U32 UR4, UR4, 0x1, URZ ;  /* 0x0000000104047899 */ /* 0x000fe2000800063f */
[----:B------:R-:W0:Y:S11]  /*0220*/  FENCE.VIEW.ASYNC.S ;  /* 0x00000000000073c6 */ /* 0x000e360000000000 */
[----:B0-----:R0:W1:Y:S01]  /*0230*/  SYNCS.EXCH.64 URZ, [UR8], UR4 ;  /* 0x00000004083f75b2 */ /* 0x0010620008000100 */
[----:B------:R0:W2:Y:S01]  /*0240*/  SYNCS.EXCH.64 URZ, [UR8+0x18], UR6 ;  /* 0x00001806083f75b2 */ /* 0x0000a20008000100 */
[----:B------:R0:W3:Y:S01]  /*0250*/  SYNCS.EXCH.64 URZ, [UR8+0x8], UR4 ;  /* 0x00000804083f75b2 */ /* 0x0000e20008000100 */
[----:B------:R0:W4:Y:S01]  /*0260*/  SYNCS.EXCH.64 URZ, [UR8+0x20], UR6 ;  /* 0x00002006083f75b2 */ /* 0x0001220008000100 */
[----:B------:R0:W0:Y:S01]  /*0270*/  SYNCS.EXCH.64 URZ, [UR8+0x10], UR4 ;  /* 0x00001004083f75b2 */ /* 0x0000220008000100 */
[----:B------:R0:W0:Y:S01]  /*0280*/  SYNCS.EXCH.64 URZ, [UR8+0x28], UR6 ;  /* 0x00002806083f75b2 */ /* 0x0000220008000100 */
[----:B------:R-:W-:Y:S01]  /*0290*/  NOP ;  /* 0x0000000000007918 */ /* 0x000fe20000000000 */
.L_x_2:
[----:B------:R-:W-:Y:S01]  /*02a0*/  SHF.R.S32.HI R5, RZ, 0x1f, R16 ;  /* 0x0000001fff057819 */ /* 0x000fe20000011410 */
[----:B------:R-:W5:Y:S01]  /*02b0*/  SHFL.IDX PT, R0, R0, RZ, 0x1f ;  /* 0x00001fff00007589 */ /* 0x000f6200000e0000 */
[----:B0-----:R-:W0:Y:S01]  /*02c0*/  S2UR UR8, SR_CTAID.X ;  /* 0x00000000000879c3 */ /* 0x001e220000002500 */
[----:B------:R-:W-:Y:S02]  /*02d0*/  ELECT P0, URZ, PT ;  /* 0x00000000003f782f */ /* 0x000fe40003800000 */
[----:B------:R-:W-:Y:S01]  /*02e0*/  LEA.HI R5, R5, R16, RZ, 0x7 ;  /* 0x0000001005057211 */ /* 0x000fe200078f38ff */
[----:B------:R-:W1:Y:S01]  /*02f0*/  S2R R2, SR_CTAID.Y ;  /* 0x0000000000027919 */ /* 0x000e620000002600 */
[----:B------:R-:W-:Y:S01]  /*0300*/  SHF.R.S32.HI R9, RZ, 0x1f, R4 ;  /* 0x0000001fff097819 */ /* 0x000fe20000011404 */
[----:B------:R-:W-:Y:S01]  /*0310*/  ULDC UR4, c[0x0][0x150] ;  /* 0x0000540000047ab9 */ /* 0x000fe20000000800 */
[----:B------:R-:W-:Y:S01]  /*0320*/  LOP3.LUT R5, R5, 0xffffff80, RZ, 0xc0, !PT ;  /* 0xffffff8005057812 */ /* 0x000fe200078ec0ff */
[----:B------:R-:W-:Y:S01]  /*0330*/  NOP ;  /* 0x0000000000007918 */ /* 0x000fe20000000000 */
[----:B------:R-:W-:Y:S01]  /*0340*/  LEA.HI R9, R9, R4, RZ, 0x2 ;  /* 0x0000000409097211 */ /* 0x000fe200078f10ff */
[----:B------:R-:W2:Y:S01]  /*0350*/  LDC R10, c[0x0][0x144] ;  /* 0x00005100ff0a7b82 */ /* 0x000ea20000000800 */
[----:B------:R-:W-:Y:S01]  /*0360*/  NOP ;  /* 0x0000000000007918 */ /* 0x000fe20000000000 */
[----:B------:R-:W-:Y:S01]  /*0370*/  IMAD.IADD R7, R16, 0x1, -R5 ;  /* 0x0000000110077824 */ /* 0x000fe200078e0a05 */
[----:B------:R-:W-:Y:S01]  /*0380*/  LOP3.LUT R9, R9, 0x3ffffffc, RZ, 0xc0, !PT ;  /* 0x3ffffffc09097812 */ /* 0x000fe200078ec0ff */
[----:B------:R-:W-:Y:S01]  /*0390*/  IMAD.MOV.U32 R28, RZ, RZ, 0x1 ;  /* 0x00000001ff1c7424 */ /* 0x000fe200078e00ff */
[----:B------:R-:W-:-:S02]  /*03a0*/  ISETP.NE.AND P3, PT, R6, RZ, PT ;  /* 0x000000ff0600720c */ /* 0x000fc40003f65270 */
[----:B------:R-:W-:Y:S01]  /*03b0*/  SHF.R.S32.HI R8, RZ, 0x1f, R7 ;  /* 0x0000001fff087819 */ /* 0x000fe20000011407 */
[----:B------:R-:W-:Y:S01]  /*03c0*/  IMAD.IADD R4, R4, 0x1, -R9 ;  /* 0x0000000104047824 */ /* 0x000fe200078e0a09 */
[----:B------:R-:W3:Y:S02]  /*03d0*/  LDC R12, c[0x0][0x140] ;  /* 0x00005000ff0c7b82 */ /* 0x000ee40000000800 */
[----:B------:R-:W-:Y:S02]  /*03e0*/  LEA.HI R8, R8, R7, RZ, 0x3 ;  /* 0x0000000708087211 */ /* 0x000fe400078f18ff */
[----:B-----5:R-:W-:Y:S02]  /*03f0*/  ISETP.NE.OR P0, PT, R0, RZ, !P0 ;  /* 0x000000ff0000720c */ /* 0x020fe40004705670 */
[--C-:B------:R-:W-:Y:S02]  /*0400*/  SHF.R.S32.HI R0, RZ, 0x3, R8.reuse ;  /* 0x00000003ff007819 */ /* 0x100fe40000011408 */
[----:B------:R-:W-:-:S02]  /*0410*/  SHF.R.S32.HI R5, RZ, 0x1f, R8 ;  /* 0x0000001fff057819 */ /* 0x000fc40000011408 */
[----:B0-----:R-:W-:Y:S02]  /*0420*/  I2FP.F32.U32 R8, UR8 ;  /* 0x0000000800087c45 */ /* 0x001fe40008201000 */
[----:B------:R-:W-:-:S03]  /*0430*/  LEA.HI R5, R5, R0, RZ, 0x2 ;  /* 0x0000000005057211 */ /* 0x000fc600078f10ff */
[----:B------:R-:W-:Y:S01]  /*0440*/  FMUL R8, R8, UR4 ;  /* 0x0000000408087c20 */ /* 0x000fe20008400000 */
[----:B------:R-:W-:Y:S01]  /*0450*/  LOP3.LUT R5, R5, 0xfffffffc, RZ, 0xc0, !PT ;  /* 0xfffffffc05057812 */ /* 0x000fe200078ec0ff */
[----:B------:R-:W-:Y:S01]  /*0460*/  VOTEU.ALL UP0, P0 ;  /* 0x00000000003f7886 */ /* 0x000fe20000000000 */
[----:B------:R-:W-:Y:S01]  /*0470*/  ULDC UR4, c[0x0][0x154] ;  /* 0x0000550000047ab9 */ /* 0x000fe20000000800 */
[----:B------:R-:W-:Y:S02]  /*0480*/  VOTEU.ALL UP1, P0 ;  /* 0x00000000003f7886 */ /* 0x000fe40000020000 */
[----:B------:R-:W0:Y:S01]  /*0490*/  F2I.U32.TRUNC.NTZ R8, R8 ;  /* 0x0000000800087305 */ /* 0x000e22000020f000 */
[----:B------:R-:W-:Y:S01]  /*04a0*/  IMAD.IADD R5, R0, 0x1, -R5 ;  /* 0x0000000100057824 */ /* 0x000fe200078e0a05 */
[----:B------:R-:W5:Y:S01]  /*04b0*/  @!UP0 S2UR UR7, SR_CgaCtaId ;  /* 0x00000000000789c3 */ /* 0x000f620000008800 */
[----:B------:R-:W-:Y:S01]  /*04c0*/  @!UP0 UMOV UR6, 0x400 ;  /* 0x0000040000068882 */ /* 0x000fe20000000000 */
[----:B---3--:R-:W-:Y:S01]  /*04d0*/  ISETP.EQ.U32.AND P2, PT, R12, 0x1, PT ;  /* 0x000000010c00780c */ /* 0x008fe20003f42070 */
[----:B------:R-:W-:Y:S01]  /*04e0*/  IMAD R23, R4, 0x4, R5 ;  /* 0x0000000404177824 */ /* 0x000fe200078e0205 */
[----:B-1----:R-:W-:-:S04]  /*04f0*/  I2FP.F32.U32 R4, R2 ;  /* 0x0000000200047245 */ /* 0x002fc80000201000 */
[----:B------:R-:W-:Y:S01]  /*0500*/  LEA.HI R0, R23, R23, RZ, 0x1 ;  /* 0x0000001717007211 */ /* 0x000fe200078f08ff */
[----:B------:R-:W-:Y:S01]  /*0510*/  FMUL R11, R4, UR4 ;  /* 0x00000004040b7c20 */ /* 0x000fe20008400000 */
[----:B------:R-:W1:Y:S01]  /*0520*/  LDC R5, c[0x0][0x148] ;  /* 0x00005200ff057b82 */ /* 0x000e620000000800 */
[----:B------:R-:W-:Y:S01]  /*0530*/  UMOV UR4, 0x20 ;  /* 0x0000002000047882 */ /* 0x000fe20000000000 */
[----:B0-----:R-:W-:Y:S01]  /*0540*/  IMAD.MOV R9, RZ, RZ, -R8 ;  /* 0x000000ffff097224 */ /* 0x001fe200078e0a08 */
[----:B------:R-:W-:Y:S02]  /*0550*/  LOP3.LUT R8, R0, 0xfffffffe, RZ, 0xc0, !PT ;  /* 0xfffffffe00087812 */ /* 0x000fe400078ec0ff */
[----:B------:R-:W0:Y:S01]  /*0560*/  F2I.U32.TRUNC.NTZ R11, R11 ;  /* 0x0000000b000b7305 */ /* 0x000e22000020f000 */
[----:B------:R-:W-:Y:S01]  /*0570*/  SHF.R.S32.HI R0, RZ, 0x1f, R3 ;  /* 0x0000001fff007819 */ /* 0x000fe20000011403 */
[----:B--2---:R-:W-:Y:S01]  /*0580*/  IMAD R4, R10, R9, UR8 ;  /* 0x000000080a047e24 */ /* 0x004fe2000f8e0209 */
[----:B------:R-:W-:-:S04]  /*0590*/  @!UP0 UIADD3 UR4, -UR4, 0x100000, URZ ;  /* 0x0010000004048890 */ /* 0x000fc8000fffe13f */
[----:B------:R-:W-:Y:S02]  /*05a0*/  @!UP0 USHF.L.U32 UR5, UR4, 0xb, URZ ;  /* 0x0000000b04058899 */ /* 0x000fe4000800063f */
[----:B------:R-:W-:Y:S01]  /*05b0*/  @!UP0 USHF.L.U32 UR4, UR4, 0x1, URZ ;  /* 0x0000000104048899 */ /* 0x000fe2000800063f */
[C---:B------:R-:W-:Y:S01]  /*05c0*/  IMAD.IADD R9, R23.reuse, 0x1, -R8 ;  /* 0x0000000117097824 */ /* 0x040fe200078e0a08 */
[----:B------:R-:W-:Y:S01]  /*05d0*/  LEA.HI R0, R0, R3, RZ, 0x2 ;  /* 0x0000000300007211 */ /* 0x000fe200078f10ff */
[----:B------:R-:W-:-:S03]  /*05e0*/  IMAD.SHL.U32 R8, R23, 0x4, RZ ;  /* 0x0000000417087824 */ /* 0x000fc600078e00ff */
[----:B------:R-:W-:Y:S01]  /*05f0*/  ISETP.NE.AND P4, PT, R9, R4, PT ;  /* 0x000000040900720c */ /* 0x000fe20003f85270 */
[----:B-----5:R-:W-:Y:S01]  /*0600*/  @!UP0 ULEA UR6, UR7, UR6, 0x18 ;  /* 0x0000000607068291 */ /* 0x020fe2000f8ec03f */
[----:B------:R-:W-:Y:S01]  /*0610*/  LOP3.LUT R0, R0, 0xfffffffc, RZ, 0xc0, !PT ;  /* 0xfffffffc00007812 */ /* 0x000fe200078ec0ff */
[----:B------:R-:W-:Y:S01]  /*0620*/  VOTEU.ALL UP0, P0 ;  /* 0x00000000003f7886 */ /* 0x000fe20000000000 */
[----:B------:R-:W-:Y:S01]  /*0630*/  LOP3.LUT R23, R23, 0xc, R8, 0x78, !PT ;  /* 0x0000000c17177812 */ /* 0x000fe200078e7808 */
[----:B0-----:R-:W-:Y:S01]  /*0640*/  IMAD.MOV R14, RZ, RZ, -R11 ;  /* 0x000000ffff0e7224 */ /* 0x001fe200078e0a0b */
[----:B------:R-:W-:Y:S01]  /*0650*/  LOP3.LUT P0, RZ, R7, 0x7, RZ, 0xc0, !PT ;  /* 0x0000000707ff7812 */ /* 0x000fe2000780c0ff */
[----:B------:R-:W-:Y:S02]  /*0660*/  IMAD.IADD R0, R3, 0x1, -R0 ;  /* 0x0000000103007824 */ /* 0x000fe400078e0a00 */
[----:B-1----:R-:W-:Y:S01]  /*0670*/  IMAD R9, R5, R14, R2 ;  /* 0x0000000e05097224 */ /* 0x002fe200078e0202 */
[----:B------:R-:W-:-:S03]  /*0680*/  ISETP.LT.U32.AND P0, PT, R23, 0x2, !P0 ;  /* 0x000000021700780c */ /* 0x000fc60004701070 */
[----:B------:R-:W-:Y:S01]  /*0690*/  @P4 LEA.HI R8, R23, R23, RZ, 0x1 ;  /* 0x0000001717084211 */ /* 0x000fe200078f08ff */
[----:B------:R-:W0:Y:S02]  /*06a0*/  FENCE.VIEW.ASYNC.S ;  /* 0x00000000000073c6 */ /* 0x000e240000000000 */
[----:B0-----:R0:W1:Y:S01]  /*06b0*/  @!UP0 SYNCS.EXCH.64 URZ, [UR6+0x40], UR4 ;  /* 0x00004004063f85b2 */ /* 0x0010620008000100 */
[C---:B------:R-:W-:Y:S02]  /*06c0*/  ISETP.NE.AND P1, PT, R0.reuse, 0x3, PT ;  /* 0x000000030000780c */ /* 0x040fe40003f25270 */
[----:B------:R-:W-:Y:S02]  /*06d0*/  @P4 SHF.R.S32.HI R8, RZ, 0x1, R8 ;  /* 0x00000001ff084819 */ /* 0x000fe40000011408 */
[----:B------:R-:W-:Y:S02]  /*06e0*/  ISETP.EQ.OR P1, PT, R0, RZ, !P1 ;  /* 0x000000ff0000720c */ /* 0x000fe40004f22670 */
[----:B------:R-:W-:Y:S01]  /*06f0*/  @P4 ISETP.NE.AND P5, PT, R8, R9, PT ;  /* 0x000000090800420c */ /* 0x000fe20003fa5270 */
[C---:B------:R-:W-:Y:S01]  /*0700*/  VIADD R8, R6.reuse, 0xffffffff ;  /* 0xffffffff06087836 */ /* 0x040fe20000000000 */
[----:B------:R-:W-:-:S02]  /*0710*/  ISETP.EQ.AND P1, PT, R6, RZ, P1 ;  /* 0x000000ff0600720c */ /* 0x000fc40000f22270 */
[----:B------:R-:W-:Y:S02]  /*0720*/  SEL R7, RZ, 0x1, !P0 ;  /* 0x00000001ff077807 */ /* 0x000fe40004000000 */
[----:B------:R-:W-:Y:S02]  /*0730*/  ISETP.GE.U32.AND P6, PT, R8, 0x2, PT ;  /* 0x000000020800780c */ /* 0x000fe40003fc6070 */
[----:B------:R-:W-:Y:S01]  /*0740*/  @P4 SEL R28, RZ, 0x1, P5 ;  /* 0x00000001ff1c4807 */ /* 0x000fe20002800000 */
[----:B------:R0:W2:Y:S01]  /*0750*/  @!UP1 SYNCS.EXCH.64 URZ, [UR6+0x48], UR4 ;  /* 0x00004804063f95b2 */ /* 0x0000a20008000100 */
[----:B------:R-:W-:Y:S01]  /*0760*/  SEL R17, RZ, 0x1, !P1 ;  /* 0x00000001ff117807 */ /* 0x000fe20004800000 */
[----:B------:R-:W-:Y:S01]  /*0770*/  NOP ;  /* 0x0000000000007918 */ /* 0x000fe20000000000 */
[----:B------:R-:W-:Y:S02]  /*0780*/  LOP3.LUT R28, R28, R7, RZ, 0xc0, !PT ;  /* 0x000000071c1c7212 */ /* 0x000fe400078ec0ff */
[----:B------:R-:W-:Y:S01]  /*0790*/  SEL R17, R17, 0x2, P6 ;  /* 0x0000000211117807 */ /* 0x000fe20003000000 */
[----:B0-----:R-:W-:Y:S06]  /*07a0*/  @!P2 BRA `(.L_x_3) ;  /* 0x000000000008a947 */ /* 0x001fec0003800000 */
[----:B-12-4-:R-:W-:Y:S01]  /*07b0*/  UCGABAR_ARV ;  /* 0x00000000000079c7 */ /* 0x016fe20008000000 */
[----:B------:R-:W-:Y:S05]  /*07c0*/  BRA `(.L_x_4) ;  /* 0x0000000000047947 */ /* 0x000fea0003800000 */
.L_x_3:
[----:B-12-4-:R-:W-:Y:S01]  /*07d0*/  NOP ;  /* 0x0000000000007918 */ /* 0x016fe20000000000 */
.L_x_4:
[----:B------:R-:W0:Y:S01]  /*07e0*/  LDC R22, c[0x0][0x65c] ;  /* 0x00019700ff167b82 */ /* 0x000e220000000800 */
[----:B------:R-:W-:Y:S02]  /*07f0*/  IMAD.U32 R6, RZ, RZ, UR8 ;  /* 0x00000008ff067e24 */ /* 0x000fe4000f8e00ff */
[----:B------:R-:W-:Y:S01]  /*0800*/  IMAD.MOV.U32 R7, RZ, RZ, RZ ;  /* 0x000000ffff077224 */ /* 0x000fe200078e00ff */
[----:B0-----:R-:W-:-:S04]  /*0810*/  ISETP.NE.AND P1, PT, R22, 0x1, PT ;  /* 0x000000011600780c */ /* 0x001fc80003f25270 */
[----:B------:R-:W-:-:S09]  /*0820*/  P2R R3, PR, RZ, 0x2 ;  /* 0x00000002ff037803 */ /* 0x000fd20000000000 */
[----:B------:R-:W0:Y:S01]  /*0830*/  @P1 LDC R19, c[0x0][0x10] ;  /* 0x00000400ff131b82 */ /* 0x000e220000000800 */
[----:B------:R-:W-:Y:S02]  /*0840*/  @P1 IMAD.MOV.U32 R3, RZ, RZ, RZ ;  /* 0x000000ffff031224 */ /* 0x000fe400078e00ff */
[----:B------:R-:W-:-:S05]  /*0850*/  @P1 IMAD.MOV.U32 R11, RZ, RZ, RZ ;  /* 0x000000ffff0b1224 */ /* 0x000fca00078e00ff */
[----:B------:R-:W1:Y:S01]  /*0860*/  @!P1 LDC R9, c[0x0][0xc] ;  /* 0x00000300ff099b82 */ /* 0x000e620000000800 */
[----:B0-----:R-:W-:-:S04]  /*0870*/  @P1 IMAD.WIDE.U32 R18, R19, UR8, R2 ;  /* 0x0000000813121c25 */ /* 0x001fc8000f8e0002 */
[----:B------:R-:W-:Y:S02]  /*0880*/  @P1 IMAD.IADD R19, R19, 0x1, R11 ;  /* 0x0000000113131824 */ /* 0x000fe400078e020b */
[----:B-1----:R-:W-:-:S04]  /*0890*/  @!P1 IMAD.WIDE.U32 R6, R2, R9, R6 ;  /* 0x0000000902069225 */ /* 0x002fc800078e0006 */
[----:B------:R-:W-:Y:S02]  /*08a0*/  @!P1 IMAD.MOV.U32 R18, RZ, RZ, R6 ;  /* 0x000000ffff129224 */ /* 0x000fe400078e0006 */
[----:B------:R-:W-:Y:S01]  /*08b0*/  @!P1 IMAD.MOV.U32 R19, RZ, RZ, R7 ;  /* 0x000000ffff139224 */ /* 0x000fe200078e0007 */
[----:B------:R-:W-:Y:S06]  /*08c0*/  @!P2 BRA `(.L_x_5) ;  /* 0x00000000000ca947 */ /* 0x000fec0003800000 */
[----:B------:R-:W-:Y:S01]  /*08d0*/  UCGABAR_WAIT ;  /* 0x0000000000007dc7 */ /* 0x000fe20008000000 */
[----:B------:R-:W-:Y:S01]  /*08e0*/  CCTL.IVALL ;  /* 0x00000000ff00798f */ /* 0x000fe20002000000 */
[----:B------:R-:W-:Y:S05]  /*08f0*/  BRA `(.L_x_6) ;  /* 0x0000000000047947 */ /* 0x000fea0003800000 */
.L_x_5:
[----:B------:R-:W-:Y:S06]  /*0900*/  BAR.SYNC.DEFER_BLOCKING 0x0 ;  /* 0x0000000000007b1d */ /* 0x000fec0000010000 */
.L_x_6:
[----:B------:R-:W-:Y:S05]  /*0910*/  @!P3 BRA `(.L_x_7) ;  /* 0x000000340068b947 */ /* 0x000fea0003800000 */
[----:B------:R-:W-:-:S13]  /*0920*/  ISETP.GT.U32.AND P0, PT, R8, 0x1, PT ;  /* 0x000000010800780c */ /* 0x000fda0003f04070 */
[----:B------:R-:W-:Y:S05]  /*0930*/  @P0 EXIT ;  /* 0x000000000000094d */ /* 0x000fea0003800000 */
[----:B------:R-:W-:Y:S01]  /*0940*/  ULDC.64 UR4, c[0x0][0x650] ;  /* 0x0001940000047ab9 */ /* 0x000fe20000000a00 */
[----:B------:R-:W-:Y:S01]  /*0950*/  PRMT R0, RZ, 0x7610, R0 ;  /* 0x00007610ff007816 */ /* 0x000fe20000000000 */
[----:B------:R-:W-:Y:S01]  /*0960*/  IMAD.MOV.U32 R36, RZ, RZ, -0x1 ;  /* 0xffffffffff247424 */ /* 0x000fe200078e00ff */
[----:B------:R-:W-:Y:S01]  /*0970*/  ISETP.GE.U32.AND P0, PT, R18, UR4, PT ;  /* 0x0000000412007c0c */ /* 0x000fe2000bf06070 */
[----:B------:R-:W-:Y:S02]  /*0980*/  IMAD.MOV.U32 R37, RZ, RZ, -0x1 ;  /* 0xffffffffff257424 */ /* 0x000fe400078e00ff */
[----:B------:R-:W-:Y:S01]  /*0990*/  IMAD.MOV.U32 R29, RZ, RZ, -0x1 ;  /* 0xffffffffff1d7424 */ /* 0x000fe200078e00ff */
[----:B------:R-:W-:-:S13]  /*09a0*/  ISETP.GE.U32.AND.EX P0, PT, R19, UR5, PT, P0 ;  /* 0x0000000513007c0c */ /* 0x000fda000bf06100 */
[----:B------:R-:W-:Y:S05]  /*09b0*/  @P0 BRA `(.L_x_8) ;  /* 0x0000000400280947 */ /* 0x000fea0003800000 */
[----:B------:R-:W0:Y:S01]  /*09c0*/  LDC.64 R20, c[0x0][0x628] ;  /* 0x00018a00ff147b82 */ /* 0x000e220000000a00 */
[----:B------:R-:W-:Y:S02]  /*09d0*/  IMAD.MOV.U32 R6, RZ, RZ, R18 ;  /* 0x000000ffff067224 */ /* 0x000fe400078e0012 */
[----:B------:R-:W-:-:S05]  /*09e0*/  IMAD.MOV.U32 R7, RZ, RZ, R19 ;  /* 0x000000ffff077224 */ /* 0x000fca00078e0013 */
[----:B------:R-:W1:Y:S08]  /*09f0*/  LDC R0, c[0x0][0x630] ;  /* 0x00018c00ff007b82 */ /* 0x000e700000000800 */
[----:B------:R-:W2:Y:S01]  /*0a00*/  LDC.64 R24, c[0x0][0x620] ;  /* 0x00018800ff187b82 */ /* 0x000ea20000000a00 */
[----:B0-----:R-:W-:-:S04]  /*0a10*/  ISETP.NE.U32.AND P0, PT, R20, RZ, PT ;  /* 0x000000ff1400720c */ /* 0x001fc80003f05070 */
[----:B------:R-:W-:-:S13]  /*0a20*/  ISETP.NE.AND.EX P0, PT, R21, RZ, PT, P0 ;  /* 0x000000ff1500720c */ /* 0x000fda0003f05300 */
[----:B-12---:R-:W-:Y:S05]  /*0a30*/  @!P0 BRA `(.L_x_9) ;  /* 0x0000000000288947 */ /* 0x006fea0003800000 */
[----:B------:R-:W0:Y:S02]  /*0a40*/  LDC R11, c[0x0][0x634] ;  /* 0x00018d00ff0b7b82 */ /* 0x000e240000000800 */
[----:B0-----:R-:W-:-:S05]  /*0a50*/  IADD3 R11, P0, R18, R11, RZ ;  /* 0x0000000b120b7210 */ /* 0x001fca0007f1e0ff */
[----:B------:R-:W-:-:S04]  /*0a60*/  IMAD.X R13, RZ, RZ, R19, P0 ;  /* 0x000000ffff0d7224 */ /* 0x000fc800000e0613 */
[----:B------:R-:W-:-:S04]  /*0a70*/  IMAD.WIDE.U32 R6, R13, R20, RZ ;  /* 0x000000140d067225 */ /* 0x000fc800078e00ff */
[----:B------:R-:W-:-:S04]  /*0a80*/  IMAD.WIDE.U32 R8, P0, R11, R21, R6 ;  /* 0x000000150b087225 */ /* 0x000fc80007800006 */
[----:B------:R-:W-:-:S04]  /*0a90*/  IMAD.WIDE.U32 R6, R11, R20, RZ ;  /* 0x000000140b067225 */ /* 0x000fc800078e00ff */
[----:B------:R-:W-:Y:S01]  /*0aa0*/  IMAD.X R11, RZ, RZ, RZ, P0 ;  /* 0x000000ffff0b7224 */ /* 0x000fe200000e06ff */
[----:B------:R-:W-:Y:S01]  /*0ab0*/  IADD3 RZ, P0, R7, R8, RZ ;  /* 0x0000000807ff7210 */ /* 0x000fe20007f1e0ff */
[----:B------:R-:W-:-:S04]  /*0ac0*/  IMAD.MOV.U32 R10, RZ, RZ, R9 ;  /* 0x000000ffff0a7224 */ /* 0x000fc800078e0009 */
[----:B------:R-:W-:-:S08]  /*0ad0*/  IMAD.WIDE.U32.X R6, R13, R21, R10, P0 ;  /* 0x000000150d067225 */ /* 0x000fd000000e040a */
.L_x_9:
[----:B------:R-:W0:Y:S01]  /*0ae0*/  LDC.64 R26, c[0x0][0x640] ;  /* 0x00019000ff1a7b82 */ /* 0x000e220000000a00 */
[--C-:B------:R-:W-:Y:S01]  /*0af0*/  SHF.R.U64 R29, R6, R0, R7.reuse ;  /* 0x00000000061d7219 */ /* 0x100fe20000001207 */
[----:B------:R-:W-:Y:S01]  /*0b00*/  IMAD R31, R5, R14, R2 ;  /* 0x0000000e051f7224 */ /* 0x000fe200078e0202 */
[----:B------:R-:W-:Y:S02]  /*0b10*/  SHF.R.U32.HI R0, RZ, R0, R7 ;  /* 0x00000000ff007219 */ /* 0x000fe40000011607 */
[----:B------:R-:W-:-:S03]  /*0b20*/  IADD3 R3, P0, RZ, -R29, RZ ;  /* 0x8000001dff037210 */ /* 0x000fc60007f1e0ff */
[----:B------:R-:W1:Y:S02]  /*0b30*/  LDC R8, c[0x0][0x618] ;  /* 0x00018600ff087b82 */ /* 0x000e640000000800 */
[----:B------:R-:W-:-:S04]  /*0b40*/  IMAD.X R7, RZ, RZ, ~R0, P0 ;  /* 0x000000ffff077224 */ /* 0x000fc800000e0e00 */
[-C--:B------:R-:W-:Y:S02]  /*0b50*/  IMAD R0, R7, R24.reuse, RZ ;  /* 0x0000001807007224 */ /* 0x080fe400078e02ff */
[----:B------:R-:W2:Y:S01]  /*0b60*/  LDC R12, c[0x0][0x608] ;  /* 0x00018200ff0c7b82 */ /* 0x000ea20000000800 */
[----:B------:R-:W-:-:S04]  /*0b70*/  IMAD.WIDE.U32 R6, R3, R24, R18 ;  /* 0x0000001803067225 */ /* 0x000fc800078e0012 */
[----:B------:R-:W-:Y:S02]  /*0b80*/  IMAD R3, R3, R25, R0 ;  /* 0x0000001903037224 */ /* 0x000fe400078e0200 */
[----:B------:R-:W-:Y:S01]  /*0b90*/  IMAD.MOV.U32 R25, RZ, RZ, 0x1 ;  /* 0x00000001ff197424 */ /* 0x000fe200078e00ff */
[----:B------:R-:W3:Y:S01]  /*0ba0*/  LDC R20, c[0x0][0x658] ;  /* 0x00019600ff147b82 */ /* 0x000ee20000000800 */
[----:B------:R-:W-:Y:S01]  /*0bb0*/  IMAD.IADD R3, R7, 0x1, R3 ;  /* 0x0000000107037824 */ /* 0x000fe200078e0203 */
[----:B0-----:R-:W-:Y:S01]  /*0bc0*/  ISETP.NE.U32.AND P0, PT, R26, RZ, PT ;  /* 0x000000ff1a00720c */ /* 0x001fe20003f05070 */
[----:B------:R-:W-:-:S03]  /*0bd0*/  IMAD.MOV.U32 R7, RZ, RZ, -0x1 ;  /* 0xffffffffff077424 */ /* 0x000fc600078e00ff */
[----:B------:R-:W-:Y:S02]  /*0be0*/  ISETP.NE.AND.EX P0, PT, R27, RZ, PT, P0 ;  /* 0x000000ff1b00720c */ /* 0x000fe40003f05300 */
[----:B------:R-:W0:Y:S01]  /*0bf0*/  LDC R13, c[0x0][0x600] ;  /* 0x00018000ff0d7b82 */ /* 0x000e220000000800 */
[-CC-:B-1----:R-:W-:Y:S02]  /*0c00*/  SHF.R.U64 R10, R6, R8.reuse, R3.reuse ;  /* 0x00000008060a7219 */ /* 0x182fe40000001203 */
[----:B------:R-:W-:-:S05]  /*0c10*/  SHF.R.U32.HI R3, RZ, R8, R3 ;  /* 0x00000008ff037219 */ /* 0x000fca0000011603 */
[----:B------:R-:W1:Y:S01]  /*0c20*/  LDC R15, c[0x0][0x648] ;  /* 0x00019200ff0f7b82 */ /* 0x000e620000000800 */
[-CC-:B--2---:R-:W-:Y:S02]  /*0c30*/  SHF.R.U64 R30, R10, R12.reuse, R3.reuse ;  /* 0x0000000c0a1e7219 */ /* 0x184fe40000001203 */
[----:B------:R-:W-:-:S05]  /*0c40*/  SHF.R.U32.HI R3, RZ, R12, R3 ;  /* 0x0000000cff037219 */ /* 0x000fca0000011603 */
[----:B------:R-:W2:Y:S01]  /*0c50*/  LDC R21, c[0x0][0x638] ;  /* 0x00018e00ff157b82 */ /* 0x000ea20000000800 */
[-CC-:B---3--:R-:W-:Y:S02]  /*0c60*/  SHF.R.U64 R12, R30, R20.reuse, R3.reuse ;  /* 0x000000141e0c7219 */ /* 0x188fe40000001203 */
[-C--:B------:R-:W-:Y:S02]  /*0c70*/  SHF.L.U32 R0, R7, R20.reuse, RZ ;  /* 0x0000001407007219 */ /* 0x080fe400000006ff */
[----:B------:R-:W-:Y:S01]  /*0c80*/  SHF.R.U32.HI R3, RZ, R20, R3 ;  /* 0x00000014ff037219 */ /* 0x000fe20000011603 */
[----:B------:R-:W-:Y:S01]  /*0c90*/  IMAD.MOV.U32 R2, RZ, RZ, R12 ;  /* 0x000000ffff027224 */ /* 0x000fe200078e000c */
[----:B------:R-:W-:Y:S01]  /*0ca0*/  LOP3.LUT R5, RZ, R0, RZ, 0x33, !PT ;  /* 0x00000000ff057212 */ /* 0x000fe200078e33ff */
[----:B------:R-:W3:Y:S01]  /*0cb0*/  LDC R24, c[0x0][0x610] ;  /* 0x00018400ff187b82 */ /* 0x000ee20000000800 */
[----:B------:R-:W-:Y:S05]  /*0cc0*/  @!P0 BRA `(.L_x_10) ;  /* 0x0000000000288947 */ /* 0x000fea0003800000 */
[----:B------:R-:W4:Y:S02]  /*0cd0*/  LDC R9, c[0x0][0x64c] ;  /* 0x00019300ff097b82 */ /* 0x000f240000000800 */
[----:B----4-:R-:W-:-:S05]  /*0ce0*/  IADD3 R9, P0, R12, R9, RZ ;  /* 0x000000090c097210 */ /* 0x010fca0007f1e0ff */
        /* <DEDUP_REMOVED lines=8> */
.L_x_10:
[----:B-1----:R-:W-:Y:S01]  /*0d70*/  SHF.R.U64 R2, R2, R15, R3 ;  /* 0x0000000f02027219 */ /* 0x002fe20000001203 */
[----:B0-----:R-:W-:Y:S01]  /*0d80*/  VIADD R3, R13, 0xffffffff ;  /* 0xffffffff0d037836 */ /* 0x001fe20000000000 */
[----:B------:R-:W-:Y:S02]  /*0d90*/  SHF.L.U32 R0, R25, R20, RZ ;  /* 0x0000001419007219 */ /* 0x000fe400000006ff */
[----:B------:R-:W-:Y:S01]  /*0da0*/  LOP3.LUT R5, R30, R5, RZ, 0xc0, !PT ;  /* 0x000000051e057212 */ /* 0x000fe200078ec0ff */
[----:B------:R-:W-:Y:S01]  /*0db0*/  IMAD.MOV R6, RZ, RZ, -R2 ;  /* 0x000000ffff067224 */ /* 0x000fe200078e0a02 */
[----:B------:R-:W-:Y:S02]  /*0dc0*/  SEL R4, R4, R31, !P1 ;  /* 0x0000001f04047207 */ /* 0x000fe40004800000 */
[----:B------:R-:W-:Y:S01]  /*0dd0*/  LOP3.LUT R3, R10, R3, RZ, 0xc0, !PT ;  /* 0x000000030a037212 */ /* 0x000fe200078ec0ff */
[----:B------:R-:W-:Y:S02]  /*0de0*/  IMAD R5, R0, R2, R5 ;  /* 0x0000000200057224 */ /* 0x000fe400078e0205 */
[----:B--2---:R-:W-:-:S02]  /*0df0*/  IMAD R0, R6, R21, R12 ;  /* 0x0000001506007224 */ /* 0x004fc400078e020c */
[----:B---3--:R-:W-:Y:S02]  /*0e00*/  IMAD R4, R5, R24, R4 ;  /* 0x0000001805047224 */ /* 0x008fe400078e0204 */
[----:B------:R-:W-:Y:S02]  /*0e10*/  IMAD.MOV.U32 R2, RZ, RZ, 0x1 ;  /* 0x00000001ff027424 */ /* 0x000fe400078e00ff */
[----:B------:R-:W-:-:S03]  /*0e20*/  IMAD R3, R0, R13, R3 ;  /* 0x0000000d00037224 */ /* 0x000fc600078e0203 */
[----:B------:R-:W-:Y:S02]  /*0e30*/  PRMT R0, R2, 0x7610, R0 ;  /* 0x0000761002007816 */ /* 0x000fe40000000000 */
[----:B------:R-:W-:Y:S02]  /*0e40*/  SEL R37, R3, R4, !P1 ;  /* 0x0000000403257207 */ /* 0x000fe40004800000 */
[----:B------:R-:W-:-:S07]  /*0e50*/  SEL R36, R4, R3, !P1 ;  /* 0x0000000304247207 */ /* 0x000fce0004800000 */
.L_x_8:
[----:B------:R-:W-:-:S08]  /*0e60*/  NOP ;  /* 0x0000000000007918 */ /* 0x000fd00000000000 */
[----:B------:R-:W0:Y:S02]  /*0e70*/  USETMAXREG.TRY_ALLOC.CTAPOOL UP0, 0xe8 ;  /* 0x000000e8000079c8 */ /* 0x000e240008000600 */
[----:B0-----:R-:W-:-:S13]  /*0e80*/  PLOP3.LUT P0, PT, PT, PT, UP0, 0x80, 0x0 ;  /* 0x000000000000781c */ /* 0x001fda0003f0f008 */
[----:B------:R-:W-:Y:S05]  /*0e90*/  @!P0 BRA `(.L_x_8) ;  /* 0xfffffffc00f08947 */ /* 0x000fea000383ffff */
[----:B------:R-:W-:Y:S01]  /*0ea0*/  ULDC.64 UR4, c[0x0][0x598] ;  /* 0x0001660000047ab9 */ /* 0x000fe20000000a00 */
[----:B------:R-:W-:Y:S01]  /*0eb0*/  ULDC.64 UR36, c[0x0][0x208] ;  /* 0x0000820000247ab9 */ /* 0x000fe20000000a00 */
[----:B------:R-:W-:-:S04]  /*0ec0*/  ISETP.NE.U32.AND P0, PT, RZ, UR4, PT ;  /* 0x00000004ff007c0c */ /* 0x000fc8000bf05070 */
[----:B------:R-:W-:-:S13]  /*0ed0*/  ISETP.NE.AND.EX P0, PT, RZ, UR5, PT, P0 ;  /* 0x00000005ff007c0c */ /* 0x000fda000bf05300 */
[----:B------:R-:W-:Y:S05]  /*0ee0*/  @!P0 BRA `(.L_x_11) ;  /* 0x00000000001c8947 */ /* 0x000fea0003800000 */
[----:B------:R-:W0:Y:S02]  /*0ef0*/  LDC.64 R2, c[0x0][0x598] ;  /* 0x00016600ff027b82 */ /* 0x000e240000000a00 */
[----:B0-----:R-:W2:Y:S02]  /*0f00*/  LDG.E.64 R2, desc[UR36][R2.64] ;  /* 0x0000002402027981 */ /* 0x001ea4000c1e1b00 */
[----:B--2---:R-:W-:-:S04]  /*0f10*/  ISETP.NE.U32.AND P0, PT, R2, RZ, PT ;  /* 0x000000ff0200720c */ /* 0x004fc80003f05070 */
[----:B------:R-:W-:-:S13]  /*0f20*/  ISETP.NE.AND.EX P0, PT, R3, RZ, PT, P0 ;  /* 0x000000ff0300720c */ /* 0x000fda0003f05300 */
[----:B------:R-:W-:Y:S05]  /*0f30*/  @!P0 BRA `(.L_x_11) ;  /* 0x0000000000088947 */ /* 0x000fea0003800000 */
[----:B------:R0:W5:Y:S01]  /*0f40*/  LD.E R30, desc[UR36][R2.64] ;  /* 0x00000024021e7980 */ /* 0x000162000c101900 */
[----:B------:R-:W-:Y:S05]  /*0f50*/  BRA `(.L_x_12) ;  /* 0x0000000000247947 */ /* 0x000fea0003800000 */
.L_x_11:
[----:B------:R-:W-:Y:S02]  /*0f60*/  ULDC.64 UR4, c[0x0][0x588] ;  /* 0x0001620000047ab9 */ /* 0x000fe40000000a00 */
[----:B------:R-:W-:-:S04]  /*0f70*/  ISETP.NE.U32.AND P0, PT, RZ, UR4, PT ;  /* 0x00000004ff007c0c */ /* 0x000fc8000bf05070 */
[----:B------:R-:W-:-:S13]  /*0f80*/  ISETP.NE.AND.EX P0, PT, RZ, UR5, PT, P0 ;  /* 0x00000005ff007c0c */ /* 0x000fda000bf05300 */
[----:B------:R-:W-:Y:S05]  /*0f90*/  @!P0 BRA `(.L_x_13) ;  /* 0x00000000000c8947 */ /* 0x000fea0003800000 */
[----:B------:R-:W0:Y:S02]  /*0fa0*/  LDC.64 R30, c[0x0][0x588] ;  /* 0x00016200ff1e7b82 */ /* 0x000e240000000a00 */
[----:B0-----:R1:W5:Y:S01]  /*0fb0*/  LDG.E R30, desc[UR36][R30.64] ;  /* 0x000000241e1e7981 */ /* 0x001362000c1e1900 */
[----:B------:R-:W-:Y:S05]  /*0fc0*/  BRA `(.L_x_12) ;  /* 0x0000000000087947 */ /* 0x000fea0003800000 */
.L_x_13:
[----:B------:R-:W-:Y:S02]  /*0fd0*/  ULDC UR4, c[0x0][0x580] ;  /* 0x0001600000047ab9 */ /* 0x000fe40000000800 */
[----:B------:R-:W-:-:S07]  /*0fe0*/  IMAD.U32 R30, RZ, RZ, UR4 ;  /* 0x00000004ff1e7e24 */ /* 0x000fce000f8e00ff */
.L_x_12:
[----:B------:R-:W-:Y:S02]  /*0ff0*/  ULDC.64 UR4, c[0x0][0x5a0] ;  /* 0x0001680000047ab9 */ /* 0x000fe40000000a00 */
[----:B------:R-:W-:-:S04]  /*1000*/  ISETP.NE.U32.AND P0, PT, RZ, UR4, PT ;  /* 0x00000004ff007c0c */ /* 0x000fc8000bf05070 */
[----:B------:R-:W-:-:S13]  /*1010*/  ISETP.NE.AND.EX P0, PT, RZ, UR5, PT, P0 ;  /* 0x00000005ff007c0c */ /* 0x000fda000bf05300 */
[----:B------:R-:W-:Y:S05]  /*1020*/  @!P0 BRA `(.L_x_14) ;  /* 0x00000000001c8947 */ /* 0x000fea0003800000 */
[----:B0-----:R-:W0:Y:S02]  /*1030*/  LDC.64 R2, c[0x0][0x5a0] ;  /* 0x00016800ff027b82 */ /* 0x001e240000000a00 */
[----:B0-----:R-:W2:Y:S02]  /*1040*/  LDG.E.64 R2, desc[UR36][R2.64] ;  /* 0x0000002402027981 */ /* 0x001ea4000c1e1b00 */
[----:B--2---:R-:W-:-:S04]  /*1050*/  ISETP.NE.U32.AND P0, PT, R2, RZ, PT ;  /* 0x000000ff0200720c */ /* 0x004fc80003f05070 */
[----:B------:R-:W-:-:S13]  /*1060*/  ISETP.NE.AND.EX P0, PT, R3, RZ, PT, P0 ;  /* 0x000000ff0300720c */ /* 0x000fda0003f05300 */
[----:B------:R-:W-:Y:S05]  /*1070*/  @!P0 BRA `(.L_x_14) ;  /* 0x0000000000088947 */ /* 0x000fea0003800000 */
[----:B-1----:R0:W5:Y:S01]  /*1080*/  LD.E R31, desc[UR36][R2.64] ;  /* 0x00000024021f7980 */ /* 0x002162000c101900 */
[----:B------:R-:W-:Y:S05]  /*1090*/  BRA `(.L_x_15) ;  /* 0x0000000000247947 */ /* 0x000fea0003800000 */
.L_x_14:
[----:B------:R-:W-:Y:S02]  /*10a0*/  ULDC.64 UR4, c[0x0][0x590] ;  /* 0x0001640000047ab9 */ /* 0x000fe40000000a00 */
[----:B------:R-:W-:-:S04]  /*10b0*/  ISETP.NE.U32.AND P0, PT, RZ, UR4, PT ;  /* 0x00000004ff007c0c */ /* 0x000fc8000bf05070 */
[----:B------:R-:W-:-:S13]  /*10c0*/  ISETP.NE.AND.EX P0, PT, RZ, UR5, PT, P0 ;  /* 0x00000005ff007c0c */ /* 0x000fda000bf05300 */
[----:B------:R-:W-:Y:S05]  /*10d0*/  @!P0 BRA `(.L_x_16) ;  /* 0x00000000000c8947 */ /* 0x000fea0003800000 */
[----:B0-----:R-:W1:Y:S02]  /*10e0*/  LDC.64 R2, c[0x0][0x590] ;  /* 0x00016400ff027b82 */ /* 0x001e640000000a00 */
[----:B-1----:R1:W5:Y:S01]  /*10f0*/  LDG.E R31, desc[UR36][R2.64] ;  /* 0x00000024021f7981 */ /* 0x002362000c1e1900 */
[----:B------:R-:W-:Y:S05]  /*1100*/  BRA `(.L_x_15) ;  /* 0x0000000000087947 */ /* 0x000fea0003800000 */
.L_x_16:
[----:B------:R-:W-:Y:S02]  /*1110*/  ULDC UR4, c[0x0][0x584] ;  /* 0x0001610000047ab9 */ /* 0x000fe40000000800 */
[----:B-1----:R-:W-:-:S07]  /*1120*/  IMAD.U32 R31, RZ, RZ, UR4 ;  /* 0x00000004ff1f7e24 */ /* 0x002fce000f8e00ff */
.L_x_15:
[----:B------:R-:W-:-:S13]  /*1130*/  LOP3.LUT P0, RZ, R0, 0xff, RZ, 0xc0, !PT ;  /* 0x000000ff00ff7812 */ /* 0x000fda000780c0ff */
[----:B------:R-:W-:Y:S05]  /*1140*/  @!P0 EXIT ;  /* 0x000000000000894d */ /* 0x000fea0003800000 */
[----:B------:R-:W-:Y:S01]  /*1150*/  ULDC UR4, c[0x0][0x28c] ;  /* 0x0000a30000047ab9 */ /* 0x000fe20000000800 */
[----:B------:R-:W-:Y:S01]  /*1160*/  LOP3.LUT R48, R17, 0x1, RZ, 0xfc, !PT ;  /* 0x0000000111307812 */ /* 0x000fe200078efcff */
[----:B------:R-:W-:Y:S01]  /*1170*/  UIADD3 UR4, UR4, 0x7f, URZ ;  /* 0x0000007f04047890 */ /* 0x000fe2000fffe03f */
[----:B------:R-:W-:Y:S01]  /*1180*/  UMOV UR38, URZ ;  /* 0x0000003f00267c82 */ /* 0x000fe20008000000 */
[----:B------:R-:W-:Y:S02]  /*1190*/  UMOV UR39, URZ ;  /* 0x0000003f00277c82 */ /* 0x000fe40008000000 */
[----:B------:R-:W-:-:S04]  /*11a0*/  USHF.R.S32.HI UR5, URZ, 0x1f, UR4 ;  /* 0x0000001f3f057899 */ /* 0x000fc80008011404 */
[----:B------:R-:W-:-:S04]  /*11b0*/  ULEA.HI UR5, UR5, UR4, URZ, 0x7 ;  /* 0x0000000405057291 */ /* 0x000fc8000f8f383f */
[----:B------:R-:W-:-:S12]  /*11c0*/  USHF.R.S32.HI UR40, URZ, 0x7, UR5 ;  /* 0x000000073f287899 */ /* 0x000fd80008011405 */
.L_x_50:
[----:B------:R-:W-:Y:S01]  /*11d0*/  LOP3.LUT R0, R16, 0x80, RZ, 0xc0, !PT ;  /* 0x0000008010007812 */ /* 0x000fe200078ec0ff */
[----:B--2---:R-:W2:Y:S01]  /*11e0*/  S2UR UR7, SR_CgaCtaId ;  /* 0x00000000000779c3 */ /* 0x004ea20000008800 */
[----:B------:R-:W-:Y:S02]  /*11f0*/  UMOV UR6, 0x400 ;  /* 0x0000040000067882 */ /* 0x000fe40000000000 */
[----:B------:R-:W-:-:S06]  /*1200*/  SHF.R.U32.HI R0, RZ, 0x7, R0 ;  /* 0x00000007ff007819 */ /* 0x000fcc0000011600 */
[----:B------:R-:W3:Y:S01]  /*1210*/  SHFL.IDX PT, R0, R0, RZ, 0x1f ;  /* 0x00001fff00007589 */ /* 0x000ee200000e0000 */
[----:B--2---:R-:W-:Y:S01]  /*1220*/  ULEA UR6, UR7, UR6, 0x18 ;  /* 0x0000000607067291 */ /* 0x004fe2000f8ec03f */
[----:B---3--:R-:W-:-:S13]  /*1230*/  R2UR UR4, R0 ;  /* 0x00000000000472ca */ /* 0x008fda00000e0000 */
[----:B------:R-:W-:-:S04]  /*1240*/  ULEA.HI UR5, UR4, UR4, URZ, 0x1 ;  /* 0x0000000404057291 */ /* 0x000fc8000f8f083f */
[----:B------:R-:W-:-:S04]  /*1250*/  ULOP3.LUT UR5, UR5, 0x7fffe, URZ, 0xc0, !UPT ;  /* 0x0007fffe05057892 */ /* 0x000fc8000f8ec03f */
[----:B------:R-:W-:-:S03]  /*1260*/  UIADD3 UR5, UR4, -UR5, URZ ;  /* 0x8000000504057290 */ /* 0x000fc6000fffe03f */
[----:B------:R-:W-:Y:S01]  /*1270*/  ULDC UR4, c[0x0][0x28c] ;  /* 0x0000a30000047ab9 */ /* 0x000fe20000000800 */
[----:B------:R-:W-:Y:S01]  /*1280*/  ULEA UR5, UR5, UR6, 0xd ;  /* 0x0000000605057291 */ /* 0x000fe2000f8e683f */
[----:B------:R-:W-:-:S03]  /*1290*/  ISETP.LT.AND P0, PT, RZ, UR4, PT ;  /* 0x00000004ff007c0c */ /* 0x000fc6000bf01270 */
[----:B------:R-:W-:-:S04]  /*12a0*/  UIADD3 UR5, UR5, 0x100, URZ ;  /* 0x0000010005057890 */ /* 0x000fc8000fffe03f */
[----:B------:R-:W-:-:S04]  /*12b0*/  USHF.R.U32.HI UR5, URZ, 0x4, UR5 ;  /* 0x000000043f057899 */ /* 0x000fc80008011605 */
[----:B------:R-:W-:Y:S02]  /*12c0*/  ULOP3.LUT UR41, UR5, 0x3fff, URZ, 0xc0, !UPT ;  /* 0x00003fff05297892 */ /* 0x000fe4000f8ec03f */
[----:B-1---5:R-:W-:Y:S10]  /*12d0*/  @P0 BRA `(.L_x_17) ;  /* 0x0000000000400947 */ /* 0x022ff40003800000 */
[----:B------:R-:W-:Y:S01]  /*12e0*/  MOV R0, 0x0 ;  /* 0x0000000000007802 */ /* 0x000fe20000000f00 */
[----:B------:R-:W-:Y:S01]  /*12f0*/  ULDC.64 UR4, c[0x4][0x68] ;  /* 0x01001a0000047ab9 */ /* 0x000fe20000000a00 */
[----:B------:R-:W-:Y:S01]  /*1300*/  ULDC.64 UR6, c[0x4][0x8] ;  /* 0x0100020000067ab9 */ /* 0x000fe20000000a00 */
[----:B------:R-:W-:Y:S01]  /*1310*/  IMAD.U32 R4, RZ, RZ, UR4 ;  /* 0x00000004ff047e24 */ /* 0x000fe2000f8e00ff */
[----:B01----:R0:W1:Y:S01]  /*1320*/  LDC.64 R2, c[0x4][R0] ;  /* 0x0100000000027b82 */ /* 0x0030620000000a00 */
[----:B------:R-:W-:Y:S01]  /*1330*/  IMAD.U32 R5, RZ, RZ, UR5 ;  /* 0x00000005ff057e24 */ /* 0x000fe2000f8e00ff */
[----:B------:R-:W-:Y:S01]  /*1340*/  ULDC.64 UR4, c[0x4][0x70] ;  /* 0x01001c0000047ab9 */ /* 0x000fe20000000a00 */
[----:B------:R-:W-:Y:S02]  /*1350*/  IMAD.U32 R10, RZ, RZ, UR6 ;  /* 0x00000006ff0a7e24 */ /* 0x000fe4000f8e00ff */
[----:B------:R-:W-:Y:S02]  /*1360*/  IMAD.U32 R6, RZ, RZ, UR4 ;  /* 0x00000004ff067e24 */ /* 0x000fe4000f8e00ff */
[----:B------:R-:W-:-:S02]  /*1370*/  IMAD.U32 R7, RZ, RZ, UR5 ;  /* 0x00000005ff077e24 */ /* 0x000fc4000f8e00ff */
[----:B------:R-:W-:Y:S02]  /*1380*/  IMAD.U32 R11, RZ, RZ, UR7 ;  /* 0x00000007ff0b7e24 */ /* 0x000fe4000f8e00ff */
[----:B------:R-:W-:Y:S02]  /*1390*/  IMAD.MOV.U32 R8, RZ, RZ, 0x1e1 ;  /* 0x000001e1ff087424 */ /* 0x000fe400078e00ff */
[----:B------:R-:W-:Y:S02]  /*13a0*/  IMAD.MOV.U32 R12, RZ, RZ, 0x1 ;  /* 0x00000001ff0c7424 */ /* 0x000fe400078e00ff */
[----:B0-----:R-:W-:-:S07]  /*13b0*/  IMAD.MOV.U32 R13, RZ, RZ, RZ ;  /* 0x000000ffff0d7224 */ /* 0x001fce00078e00ff */
[----:B------:R-:W-:-:S07]  /*13c0*/  LEPC R20, `(.L_x_17) ;  /* 0x000000001014794e */ /* 0x000fce0000000000 */
[----:B-1---5:R-:W-:Y:S05]  /*13d0*/  CALL.ABS.NOINC R2 ;  /* 0x0000000002007343 */ /* 0x022fea0003c00000 */
.L_x_17:
[----:B------:R-:W-:-:S13]  /*13e0*/  ISETP.NE.AND P0, PT, R48, 0x3, PT ;  /* 0x000000033000780c */ /* 0x000fda0003f05270 */
[----:B------:R-:W-:Y:S05]  /*13f0*/  @!P0 BRA `(.L_x_18) ;  /* 0x0000000000048947 */ /* 0x000fea0003800000 */
[----:B------:R-:W-:Y:S01]  /*1400*/  BPT.TRAP 0x1 ;  /* 0x000000040000795c */ /* 0x000fe20000300000 */
.L_x_18:
[----:B------:R-:W2:Y:S01]  /*1410*/  S2UR UR5, SR_CgaCtaId ;  /* 0x00000000000579c3 */ /* 0x000ea20000008800 */
[----:B------:R-:W-:Y:S01]  /*1420*/  UMOV UR4, 0x400 ;  /* 0x0000040000047882 */ /* 0x000fe20000000000 */
[----:B------:R-:W-:Y:S02]  /*1430*/  IMAD.U32 R0, RZ, RZ, UR38 ;  /* 0x00000026ff007e24 */ /* 0x000fe4000f8e00ff */
[----:B01----:R-:W-:-:S03]  /*1440*/  IMAD.U32 R2, RZ, RZ, UR39 ;  /* 0x00000027ff027e24 */ /* 0x003fc6000f8e00ff */
[----:B------:R-:W-:Y:S01]  /*1450*/  SHF.L.U32 R0, R0, 0x1f, RZ ;  /* 0x0000001f00007819 */ /* 0x000fe200000006ff */
[----:B--2---:R-:W-:-:S06]  /*1460*/  ULEA UR4, UR5, UR4, 0x18 ;  /* 0x0000000405047291 */ /* 0x004fcc000f8ec03f */
[----:B------:R-:W-:-:S04]  /*1470*/  IMAD.U32 R5, RZ, RZ, UR4 ;  /* 0x00000004ff057e24 */ /* 0x000fc8000f8e00ff */
[----:B------:R-:W-:-:S04]  /*1480*/  IMAD R3, R2, 0x8, R5 ;  /* 0x0000000802037824 */ /* 0x000fc800078e0205 */
[----:B------:R0:W1:Y:S01]  /*1490*/  SYNCS.PHASECHK.TRANS64.TRYWAIT P1, [R3+URZ], R0 ;  /* 0x00000000030075a7 */ /* 0x000062000802017f */
[----:B------:R-:W-:Y:S05]  /*14a0*/  @!P0 BRA `(.L_x_19) ;  /* 0x0000000000048947 */ /* 0x000fea0003800000 */
[----:B------:R-:W-:Y:S01]  /*14b0*/  BPT.TRAP 0x1 ;  /* 0x000000040000795c */ /* 0x000fe20000300000 */
.L_x_19:
[----:B-1----:R-:W-:Y:S05]  /*14c0*/  @P1 BRA `(.L_x_20) ;  /* 0x0000000000081947 */ /* 0x002fea0003800000 */
[----:B------:R-:W1:Y:S02]  /*14d0*/  SYNCS.PHASECHK.TRANS64.TRYWAIT P1, [R3+URZ], R0 ;  /* 0x00000000030075a7 */ /* 0x000e64000802017f */
[----:B-1----:R-:W-:Y:S05]  /*14e0*/  @!P1 BRA `(.L_x_21) ;  /* 0x0000003c00d89947 */ /* 0x002fea0003800000 */
.L_x_20:
[----:B------:R-:W-:-:S04]  /*14f0*/  UISETP.LT.AND UP0, UPT, UR40, 0x1, UPT ;  /* 0x000000012800788c */ /* 0x000fc8000bf01270 */
[----:B------:R-:W-:-:S06]  /*1500*/  USEL UR4, UR40, 0x1, UP0 ;  /* 0x0000000128047887 */ /* 0x000fcc0008000000 */
[----:B01----:R-:W-:Y:S01]  /*1510*/  IMAD.U32 R0, RZ, RZ, UR4 ;  /* 0x00000004ff007e24 */ /* 0x003fe2000f8e00ff */
[----:B------:R-:W-:Y:S05]  /*1520*/  WARPSYNC.ALL ;  /* 0x0000000000007948 */ /* 0x000fea0003800000 */
[----:B------:R-:W-:-:S04]  /*1530*/  IADD3 R0, -R0, UR40, RZ ;  /* 0x0000002800007c10 */ /* 0x000fc8000fffe1ff */
[----:B------:R-:W-:Y:S02]  /*1540*/  ISETP.GE.AND P1, PT, R0, 0x1, PT ;  /* 0x000000010000780c */ /* 0x000fe40003f26270 */
[----:B------:R-:W-:Y:S01]  /*1550*/  R2UR UR4, R5 ;  /* 0x00000000050472ca */ /* 0x000fe200000e0000 */
[----:B------:R-:W-:Y:S01]  /*1560*/  WARPGROUP.ARRIVE ;  /* 0x00000000000079c5 */ /* 0x000fe20000000000 */
[----:B------:R-:W-:Y:S01]  /*1570*/  UMOV UR9, 0x40000040 ;  /* 0x4000004000097882 */ /* 0x000fe20000000000 */
[----:B------:R-:W-:Y:S01]  /*1580*/  UMOV UR11, 0x40000000 ;  /* 0x40000000000b7882 */ /* 0x000fe20000000000 */
[----:B------:R-:W-:Y:S01]  /*1590*/  UMOV UR13, 0x40000040 ;  /* 0x40000040000d7882 */ /* 0x000fe20000000000 */
[----:B------:R-:W-:-:S08]  /*15a0*/  UMOV UR15, UR11 ;  /* 0x0000000b000f7c82 */ /* 0x000fd00008000000 */
[----:B------:R-:W-:-:S04]  /*15b0*/  UIADD3 UR4, UR4, 0x30100, URZ ;  /* 0x0003010004047890 */ /* 0x000fc8000fffe03f */
[----:B------:R-:W-:-:S04]  /*15c0*/  USHF.R.U32.HI UR4, URZ, 0x4, UR4 ;  /* 0x000000043f047899 */ /* 0x000fc80008011604 */
[----:B------:R-:W-:Y:S02]  /*15d0*/  ULOP3.LUT UR5, UR4, 0x3fff, URZ, 0xc0, !UPT ;  /* 0x00003fff04057892 */ /* 0x000fe4000f8ec03f */
[----:B------:R-:W-:Y:S02]  /*15e0*/  ULOP3.LUT UR4, UR41, 0x10000, URZ, 0xfc, !UPT ;  /* 0x0001000029047892 */ /* 0x000fe4000f8efc3f */
[----:B------:R-:W-:Y:S02]  /*15f0*/  ULOP3.LUT UR5, UR5, 0x10000, URZ, 0xfc, !UPT ;  /* 0x0001000005057892 */ /* 0x000fe4000f8efc3f */
[----:B------:R-:W-:Y:S02]  /*1600*/  ULEA UR8, UR39, UR4, 0xc ;  /* 0x0000000427087291 */ /* 0x000fe4000f8e603f */
[----:B------:R-:W-:Y:S02]  /*1610*/  ULEA UR6, UR39, UR5, 0x7 ;  /* 0x0000000527067291 */ /* 0x000fe4000f8e383f */
[----:B------:R-:W-:-:S02]  /*1620*/  UIADD3 UR12, UR8, 0x400, URZ ;  /* 0x00000400080c7890 */ /* 0x000fc4000fffe03f */
[----:B------:R-:W-:-:S03]  /*1630*/  UIADD3 UR7, UR8, 0x402, URZ ;  /* 0x0000040208077890 */ /* 0x000fc6000fffe03f */
[----:B------:R-:W-:Y:S02]  /*1640*/  UMOV UR10, UR6 ;  /* 0x00000006000a7c82 */ /* 0x000fe40008000000 */
[----:B------:R-:W-:Y:S01]  /*1650*/  HGMMA.64x8x16.F32.BF16 R32, gdesc[UR8], RZ, !UPT, gsb0 ;  /* 0x00000000082079f0 */ /* 0x000fe2000c0018ff */
[----:B------:R-:W-:Y:S01]  /*1660*/  UMOV UR14, UR10 ;  /* 0x0000000a000e7c82 */ /* 0x000fe20008000000 */
[----:B------:R-:W-:Y:S01]  /*1670*/  UIADD3 UR10, UR6, 0x46, URZ ;  /* 0x00000046060a7890 */ /* 0x000fe2000fffe03f */
[----:B------:R-:W-:Y:S01]  /*1680*/  UMOV UR9, 0x40000040 ;  /* 0x4000004000097882 */ /* 0x000fe20000000000 */
[----:B------:R-:W-:Y:S01]  /*1690*/  UMOV UR11, 0x40000000 ;  /* 0x40000000000b7882 */ /* 0x000fe20000000000 */
[----:B------:R-:W-:Y:S02]  /*16a0*/  WARPGROUP.DEPBAR.LE gsb0, 0x0 ;  /* 0x00008000000079c5 */ /* 0x000fe40000010000 */
[----:B------:R-:W-:-:S06]  /*16b0*/  WARPGROUP.ARRIVE ;  /* 0x00000000000079c5 */ /* 0x000fcc0000000000 */
[----:B------:R-:W-:Y:S01]  /*16c0*/  HGMMA.64x8x16.F32.BF16 R24, gdesc[UR12], RZ, !UPT, gsb0 ;  /* 0x000000000c1879f0 */ /* 0x000fe2000c0018ff */
[----:B------:R-:W-:Y:S02]  /*16d0*/  UIADD3 UR12, UR8, 0x2, URZ ;  /* 0x00000002080c7890 */ /* 0x000fe4000fffe03f */
[----:B------:R-:W-:Y:S01]  /*16e0*/  UIADD3 UR14, UR6, 0x2, URZ ;  /* 0x00000002060e7890 */ /* 0x000fe2000fffe03f */
[----:B------:R-:W-:Y:S01]  /*16f0*/  UMOV UR13, 0x40000040 ;  /* 0x40000040000d7882 */ /* 0x000fe20000000000 */
[----:B------:R-:W-:Y:S01]  /*1700*/  UMOV UR15, 0x40000000 ;  /* 0x40000000000f7882 */ /* 0x000fe20000000000 */
[----:B------:R-:W-:Y:S02]  /*1710*/  WARPGROUP.DEPBAR.LE gsb0, 0x0 ;  /* 0x00008000000079c5 */ /* 0x000fe40000010000 */
[----:B------:R-:W-:-:S06]  /*1720*/  WARPGROUP.ARRIVE ;  /* 0x00000000000079c5 */ /* 0x000fcc0000000000 */
[----:B------:R-:W-:Y:S01]  /*1730*/  HGMMA.64x8x16.F32.BF16 R32, gdesc[UR12], R32, gsb0 ;  /* 0x000000000c2079f0 */ /* 0x000fe20008001820 */
[----:B------:R-:W-:Y:S01]  /*1740*/  UMOV UR12, UR7 ;  /* 0x00000007000c7c82 */ /* 0x000fe20008000000 */
[----:B------:R-:W-:Y:S01]  /*1750*/  UMOV UR13, 0x40000040 ;  /* 0x40000040000d7882 */ /* 0x000fe20000000000 */
[----:B------:R-:W-:Y:S01]  /*1760*/  UIADD3 UR7, UR8, 0x404, URZ ;  /* 0x0000040408077890 */ /* 0x000fe2000fffe03f */
[----:B------:R-:W-:Y:S02]  /*1770*/  WARPGROUP.DEPBAR.LE gsb0, 0x0 ;  /* 0x00008000000079c5 */ /* 0x000fe40000010000 */
[----:B------:R-:W-:-:S06]  /*1780*/  WARPGROUP.ARRIVE ;  /* 0x00000000000079c5 */ /* 0x000fcc0000000000 */
[----:B------:R-:W-:Y:S01]  /*1790*/  HGMMA.64x8x16.F32.BF16 R24, gdesc[UR12], R24, gsb0 ;  /* 0x000000000c1879f0 */ /* 0x000fe20008001818 */
        /* <DEDUP_REMOVED lines=56> */
[----:B------:R-:W-:Y:S01]  /*1b20*/  UIADD3 UR6, UR8, 0xc06, URZ ;  /* 0x00000c0608067890 */ /* 0x000fe2000fffe03f */
[----:B------:R-:W-:Y:S02]  /*1b30*/  WARPGROUP.DEPBAR.LE gsb0, 0x0 ;  /* 0x00008000000079c5 */ /* 0x000fe40000010000 */
[----:B------:R-:W-:-:S06]  /*1b40*/  WARPGROUP.ARRIVE ;  /* 0x00000000000079c5 */ /* 0x000fcc0000000000 */
[----:B------:R-:W-:Y:S01]  /*1b50*/  HGMMA.64x8x16.F32.BF16 R32, gdesc[UR12], R32, gsb0 ;  /* 0x000000000c2079f0 */ /* 0x000fe20008001820 */
[----:B------:R-:W-:Y:S01]  /*1b60*/  UMOV UR12, UR7 ;  /* 0x00000007000c7c82 */ /* 0x000fe20008000000 */
[----:B------:R-:W-:Y:S01]  /*1b70*/  UMOV UR13, 0x40000040 ;  /* 0x40000040000d7882 */ /* 0x000fe20000000000 */
[----:B------:R-:W-:-:S07]  /*1b80*/  UIADD3 UR7, UR8, 0x806, URZ ;  /* 0x0000080608077890 */ /* 0x000fce000fffe03f */
[----:B------:R-:W-:Y:S01]  /*1b90*/  UMOV UR8, UR7 ;  /* 0x0000000700087c82 */ /* 0x000fe20008000000 */
[----:B------:R-:W-:Y:S02]  /*1ba0*/  WARPGROUP.DEPBAR.LE gsb0, 0x0 ;  /* 0x00008000000079c5 */ /* 0x000fe40000010000 */
[----:B------:R-:W-:-:S06]  /*1bb0*/  WARPGROUP.ARRIVE ;  /* 0x00000000000079c5 */ /* 0x000fcc0000000000 */
[----:B------:R-:W-:Y:S03]  /*1bc0*/  HGMMA.64x8x16.F32.BF16 R24, gdesc[UR12], R24, gsb0 ;  /* 0x000000000c1879f0 */ /* 0x000fe60008001818 */
[----:B------:R-:W-:Y:S02]  /*1bd0*/  WARPGROUP.DEPBAR.LE gsb0, 0x0 ;  /* 0x00008000000079c5 */ /* 0x000fe40000010000 */
[----:B------:R-:W-:-:S06]  /*1be0*/  WARPGROUP.ARRIVE ;  /* 0x00000000000079c5 */ /* 0x000fcc0000000000 */
[----:B------:R-:W-:Y:S01]  /*1bf0*/  HGMMA.64x8x16.F32.BF16 R32, gdesc[UR8], R32, gsb0 ;  /* 0x00000000082079f0 */ /* 0x000fe20008001820 */
[----:B------:R-:W-:Y:S01]  /*1c00*/  UMOV UR8, UR6 ;  /* 0x0000000600087c82 */ /* 0x000fe20008000000 */
[----:B------:R-:W-:Y:S01]  /*1c10*/  UMOV UR9, 0x40000040 ;  /* 0x4000004000097882 */ /* 0x000fe20000000000 */
[----:B------:R-:W-:Y:S02]  /*1c20*/  WARPGROUP.DEPBAR.LE gsb0, 0x0 ;  /* 0x00008000000079c5 */ /* 0x000fe40000010000 */
[----:B------:R-:W-:-:S06]  /*1c30*/  WARPGROUP.ARRIVE ;  /* 0x00000000000079c5 */ /* 0x000fcc0000000000 */
[----:B------:R-:W-:Y:S03]  /*1c40*/  HGMMA.64x8x16.F32.BF16 R24, gdesc[UR8], R24, gsb0 ;  /* 0x00000000081879f0 */ /* 0x000fe60008001818 */
[----:B------:R-:W-:Y:S02]  /*1c50*/  WARPGROUP.DEPBAR.LE gsb0, 0x0 ;  /* 0x00008000000079c5 */ /* 0x000fe40000010000 */
[----:B------:R-:W-:Y:S05]  /*1c60*/  @!P1 BRA `(.L_x_22) ;  /* 0x0000000800549947 */ /* 0x000fea0003800000 */
[----:B------:R-:W-:Y:S02]  /*1c70*/  UIADD3 UR6, UR39, 0x1, URZ ;  /* 0x0000000127067890 */ /* 0x000fe4000fffe03f */
[----:B------:R-:W-:Y:S02]  /*1c80*/  IMAD.U32 R2, RZ, RZ, UR39 ;  /* 0x00000027ff027e24 */ /* 0x000fe4000f8e00ff */
[----:B------:R-:W-:-:S04]  /*1c90*/  UISETP.NE.AND UP0, UPT, UR6, 0x3, UPT ;  /* 0x000000030600788c */ /* 0x000fc8000bf05270 */
[----:B------:R-:W-:Y:S02]  /*1ca0*/  USEL UR7, URZ, 0x1, UP0 ;  /* 0x000000013f077887 */ /* 0x000fe40008000000 */
[----:B------:R-:W-:Y:S02]  /*1cb0*/  USEL UR6, UR6, URZ, UP0 ;  /* 0x0000003f06067287 */ /* 0x000fe40008000000 */
[----:B------:R-:W-:-:S06]  /*1cc0*/  ULOP3.LUT UR7, UR38, UR7, URZ, 0x3c, !UPT ;  /* 0x0000000726077292 */ /* 0x000fcc000f8e3c3f */
[----:B------:R-:W-:-:S07]  /*1cd0*/  IMAD.U32 R6, RZ, RZ, UR7 ;  /* 0x00000007ff067e24 */ /* 0x000fce000f8e00ff */
.L_x_29:
[----:B------:R-:W-:Y:S05]  /*1ce0*/  @!P0 BRA `(.L_x_23) ;  /* 0x0000000000048947 */ /* 0x000fea0003800000 */
[----:B------:R-:W-:Y:S01]  /*1cf0*/  BPT.TRAP 0x1 ;  /* 0x000000040000795c */ /* 0x000fe20000300000 */
.L_x_23:
[----:B------:R-:W0:Y:S01]  /*1d00*/  S2UR UR8, SR_CgaCtaId ;  /* 0x00000000000879c3 */ /* 0x000e220000008800 */
[----:B------:R-:W-:Y:S01]  /*1d10*/  UMOV UR7, 0x400 ;  /* 0x0000040000077882 */ /* 0x000fe20000000000 */
[----:B------:R-:W-:Y:S01]  /*1d20*/  IMAD.U32 R4, RZ, RZ, UR6 ;  /* 0x00000006ff047e24 */ /* 0x000fe2000f8e00ff */
[----:B------:R-:W-:Y:S01]  /*1d30*/  SHF.L.U32 R3, R6, 0x1f, RZ ;  /* 0x0000001f06037819 */ /* 0x000fe200000006ff */
[----:B0-----:R-:W-:-:S06]  /*1d40*/  ULEA UR7, UR8, UR7, 0x18 ;  /* 0x0000000708077291 */ /* 0x001fcc000f8ec03f */
[----:B------:R-:W-:-:S04]  /*1d50*/  IMAD.U32 R5, RZ, RZ, UR7 ;  /* 0x00000007ff057e24 */ /* 0x000fc8000f8e00ff */
[----:B------:R-:W-:-:S04]  /*1d60*/  IMAD R4, R4, 0x8, R5 ;  /* 0x0000000804047824 */ /* 0x000fc800078e0205 */
[----:B------:R0:W1:Y:S01]  /*1d70*/  SYNCS.PHASECHK.TRANS64.TRYWAIT P1, [R4+URZ], R3 ;  /* 0x00000003040075a7 */ /* 0x000062000802017f */
[----:B------:R-:W-:Y:S05]  /*1d80*/  @!P0 BRA `(.L_x_24) ;  /* 0x0000000000048947 */ /* 0x000fea0003800000 */
[----:B------:R-:W-:Y:S01]  /*1d90*/  BPT.TRAP 0x1 ;  /* 0x000000040000795c */ /* 0x000fe20000300000 */
.L_x_24:
[----:B-1----:R-:W-:Y:S05]  /*1da0*/  @P1 BRA `(.L_x_25) ;  /* 0x0000000000081947 */ /* 0x002fea0003800000 */
[----:B------:R-:W1:Y:S02]  /*1db0*/  SYNCS.PHASECHK.TRANS64.TRYWAIT P1, [R4+URZ], R3 ;  /* 0x00000003040075a7 */ /* 0x000e64000802017f */
[----:B-1----:R-:W-:Y:S05]  /*1dc0*/  @!P1 BRA `(.L_x_26) ;  /* 0x0000003400b49947 */ /* 0x002fea0003800000 */
.L_x_25:
[----:B------:R-:W-:Y:S01]  /*1dd0*/  ULEA UR10, UR6, UR5, 0x7 ;  /* 0x00000005060a7291 */ /* 0x000fe2000f8e383f */
[----:B------:R-:W-:Y:S01]  /*1de0*/  WARPGROUP.ARRIVE ;  /* 0x00000000000079c5 */ /* 0x000fe20000000000 */
[----:B------:R-:W-:Y:S01]  /*1df0*/  ULEA UR8, UR6, UR4, 0xc ;  /* 0x0000000406087291 */ /* 0x000fe2000f8e603f */
[----:B------:R-:W-:Y:S01]  /*1e00*/  UMOV UR11, 0x40000000 ;  /* 0x40000000000b7882 */ /* 0x000fe20000000000 */
[----:B------:R-:W-:Y:S02]  /*1e10*/  UMOV UR9, 0x40000040 ;  /* 0x4000004000097882 */ /* 0x000fe40000000000 */
[----:B------:R-:W-:Y:S01]  /*1e20*/  UIADD3 UR12, UR8, 0x400, URZ ;  /* 0x00000400080c7890 */ /* 0x000fe2000fffe03f */
[----:B------:R-:W-:Y:S01]  /*1e30*/  UMOV UR14, UR10 ;  /* 0x0000000a000e7c82 */ /* 0x000fe20008000000 */
[----:B------:R-:W-:Y:S01]  /*1e40*/  UMOV UR15, UR11 ;  /* 0x0000000b000f7c82 */ /* 0x000fe20008000000 */
[----:B------:R-:W-:Y:S02]  /*1e50*/  UMOV UR13, 0x40000040 ;  /* 0x40000040000d7882 */ /* 0x000fe40000000000 */
[----:B------:R-:W-:Y:S01]  /*1e60*/  HGMMA.64x8x16.F32.BF16 R32, gdesc[UR8], R32, gsb0 ;  /* 0x00000000082079f0 */ /* 0x000fe20008001820 */
[----:B------:R-:W-:Y:S01]  /*1e70*/  UIADD3 UR7, UR8, 0x402, URZ ;  /* 0x0000040208077890 */ /* 0x000fe2000fffe03f */
[----:B------:R-:W-:Y:S01]  /*1e80*/  UMOV UR11, 0x40000000 ;  /* 0x40000000000b7882 */ /* 0x000fe20000000000 */
[----:B------:R-:W-:Y:S01]  /*1e90*/  UMOV UR9, 0x40000040 ;  /* 0x4000004000097882 */ /* 0x000fe20000000000 */
[----:B------:R-:W-:-:S02]  /*1ea0*/  WARPGROUP.DEPBAR.LE gsb0, 0x0 ;  /* 0x00008000000079c5 */ /* 0x000fc40000010000 */
        /* <DEDUP_REMOVED lines=81> */
[----:B------:R-:W-:-:S03]  /*23c0*/  UIADD3 UR12, UR8, 0xc06, URZ ;  /* 0x00000c06080c7890 */ /* 0x000fc6000fffe03f */
[----:B------:R-:W-:Y:S01]  /*23d0*/  UMOV UR8, UR7 ;  /* 0x0000000700087c82 */ /* 0x000fe20008000000 */
        /* <DEDUP_REMOVED lines=10> */
[----:B------:R-:W-:Y:S01]  /*2480*/  BPT.TRAP 0x1 ;  /* 0x000000040000795c */ /* 0x000fe20000300000 */
.L_x_27:
[----:B------:R-:W-:-:S13]  /*2490*/  ISETP.NE.AND P1, PT, R28, RZ, PT ;  /* 0x000000ff1c00720c */ /* 0x000fda0003f25270 */
[----:B01----:R-:W-:-:S04]  /*24a0*/  @P1 IMAD R3, R2, 0x8, R5 ;  /* 0x0000000802031824 */ /* 0x003fc800078e0205 */
[----:B------:R-:W-:-:S05]  /*24b0*/  @P1 VIADD R4, R3, 0x18 ;  /* 0x0000001803041836 */ /* 0x000fca0000000000 */
[----:B------:R-:W-:-:S04]  /*24c0*/  @P1 PRMT R4, R23, 0x654, R4 ;  /* 0x0000065417041816 */ /* 0x000fc80000000004 */
[----:B------:R0:W-:Y:S01]  /*24d0*/  @P1 SYNCS.ARRIVE.TRANS64.RED.A1T0 RZ, [R4+URZ], RZ ;  /* 0x000000ff04ff19a7 */ /* 0x0001e2000810043f */
[----:B------:R-:W-:-:S13]  /*24e0*/  ISETP.GT.U32.AND P1, PT, R17, 0x1, PT ;  /* 0x000000011100780c */ /* 0x000fda0003f24070 */
[----:B0-----:R-:W-:Y:S05]  /*24f0*/  @P1 BRA `(.L_x_28) ;  /* 0x0000000000041947 */ /* 0x001fea0003800000 */
[----:B------:R-:W-:Y:S01]  /*2500*/  BPT.TRAP 0x1 ;  /* 0x000000040000795c */ /* 0x000fe20000300000 */
.L_x_28:
[----:B------:R-:W-:Y:S01]  /*2510*/  UIADD3 UR6, UR6, 0x1, URZ ;  /* 0x0000000106067890 */ /* 0x000fe2000fffe03f */
[----:B------:R-:W-:Y:S01]  /*2520*/  ISETP.GT.AND P2, PT, R0, 0x1, PT ;  /* 0x000000010000780c */ /* 0x000fe20003f44270 */
[----:B------:R-:W-:Y:S02]  /*2530*/  VIADD R2, R2, 0x1 ;  /* 0x0000000102027836 */ /* 0x000fe40000000000 */
[----:B------:R-:W-:Y:S01]  /*2540*/  UISETP.NE.AND UP0, UPT, UR6, 0x3, UPT ;  /* 0x000000030600788c */ /* 0x000fe2000bf05270 */
[----:B------:R-:W-:Y:S02]  /*2550*/  VIADD R0, R0, 0xffffffff ;  /* 0xffffffff00007836 */ /* 0x000fe40000000000 */
[C---:B------:R-:W-:Y:S01]  /*2560*/  ISETP.NE.AND P1, PT, R2.reuse, 0x3, PT ;  /* 0x000000030200780c */ /* 0x040fe20003f25270 */
[----:B------:R-:W-:Y:S02]  /*2570*/  USEL UR7, URZ, 0x1, UP0 ;  /* 0x000000013f077887 */ /* 0x000fe40008000000 */
[----:B------:R-:W-:Y:S01]  /*2580*/  USEL UR6, UR6, URZ, UP0 ;  /* 0x0000003f06067287 */ /* 0x000fe20008000000 */
[----:B------:R-:W-:-:S03]  /*2590*/  SEL R2, R2, RZ, P1 ;  /* 0x000000ff02027207 */ /* 0x000fc60000800000 */
[----:B------:R-:W-:Y:S01]  /*25a0*/  LOP3.LUT R6, R6, UR7, RZ, 0x3c, !PT ;  /* 0x0000000706067c12 */ /* 0x000fe2000f8e3cff */
[----:B------:R-:W-:Y:S07]  /*25b0*/  @P2 BRA `(.L_x_29) ;  /* 0xfffffff400c82947 */ /* 0x000fee000383ffff */
.L_x_22:
[----:B------:R-:W0:Y:S02]  /*25c0*/  LDC R0, c[0x0][0x28c] ;  /* 0x0000a300ff007b82 */ /* 0x000e240000000800 */
[----:B0-----:R-:W-:-:S13]  /*25d0*/  ISETP.GE.AND P1, PT, R0, 0x1, PT ;  /* 0x000000010000780c */ /* 0x001fda0003f26270 */
[----:B------:R-:W-:Y:S05]  /*25e0*/  @!P1 BRA `(.L_x_30) ;  /* 0x0000000000509947 */ /* 0x000fea0003800000 */
[----:B------:R-:W-:Y:S05]  /*25f0*/  @!P0 BRA `(.L_x_31) ;  /* 0x0000000000048947 */ /* 0x000fea0003800000 */
[----:B------:R-:W-:Y:S01]  /*2600*/  BPT.TRAP 0x1 ;  /* 0x000000040000795c */ /* 0x000fe20000300000 */
.L_x_31:
[----:B------:R-:W-:Y:S01]  /*2610*/  ISETP.NE.AND P0, PT, R28, RZ, PT ;  /* 0x000000ff1c00720c */ /* 0x000fe20003f05270 */
[----:B------:R-:W-:Y:S01]  /*2620*/  BSSY B0, `(.L_x_32) ;  /* 0x000000e000007945 */ /* 0x000fe20003800000 */
[----:B------:R-:W-:-:S11]  /*2630*/  ISETP.GT.U32.AND P1, PT, R17, 0x1, PT ;  /* 0x000000011100780c */ /* 0x000fd60003f24070 */
[----:B------:R-:W-:Y:S05]  /*2640*/  @!P0 BRA `(.L_x_33) ;  /* 0x00000000002c8947 */ /* 0x000fea0003800000 */
[----:B------:R-:W-:-:S04]  /*2650*/  UISETP.LT.AND UP0, UPT, UR40, 0x1, UPT ;  /* 0x000000012800788c */ /* 0x000fc8000bf01270 */
[----:B------:R-:W-:-:S04]  /*2660*/  USEL UR6, UR40, 0x1, UP0 ;  /* 0x0000000128067887 */ /* 0x000fc80008000000 */
[----:B------:R-:W-:-:S04]  /*2670*/  UIADD3 UR6, UR39, UR40, -UR6 ;  /* 0x0000002827067290 */ /* 0x000fc8000fffe806 */
[----:B------:R-:W-:-:S04]  /*2680*/  UIMAD.WIDE.U32 UR4, UR6, -0x55555555, URZ ;  /* 0xaaaaaaab060478a5 */ /* 0x000fc8000f8e003f */
[----:B------:R-:W-:-:S04]  /*2690*/  USHF.R.U32.HI UR4, URZ, 0x1, UR5 ;  /* 0x000000013f047899 */ /* 0x000fc80008011605 */
[----:B------:R-:W-:-:S06]  /*26a0*/  UIMAD UR6, UR4, -0x3, UR6 ;  /* 0xfffffffd040678a4 */ /* 0x000fcc000f8e0206 */
[----:B------:R-:W-:-:S04]  /*26b0*/  IMAD.U32 R0, RZ, RZ, UR6 ;  /* 0x00000006ff007e24 */ /* 0x000fc8000f8e00ff */
[----:B------:R-:W-:-:S04]  /*26c0*/  IMAD R0, R0, 0x8, R5 ;  /* 0x0000000800007824 */ /* 0x000fc800078e0205 */
[----:B------:R-:W-:-:S05]  /*26d0*/  VIADD R0, R0, 0x18 ;  /* 0x0000001800007836 */ /* 0x000fca0000000000 */
[----:B------:R-:W-:-:S04]  /*26e0*/  PRMT R0, R23, 0x654, R0 ;  /* 0x0000065417007816 */ /* 0x000fc80000000000 */
[----:B------:R0:W-:Y:S03]  /*26f0*/  SYNCS.ARRIVE.TRANS64.RED.A1T0 RZ, [R0+URZ], RZ ;  /* 0x000000ff00ff79a7 */ /* 0x0001e6000810043f */
.L_x_33:
[----:B------:R-:W-:Y:S05]  /*2700*/  BSYNC B0 ;  /* 0x0000000000007941 */ /* 0x000fea0003800000 */
.L_x_32:
[----:B------:R-:W-:Y:S05]  /*2710*/  @P1 BRA `(.L_x_30) ;  /* 0x0000000000041947 */ /* 0x000fea0003800000 */
[----:B------:R-:W-:Y:S01]  /*2720*/  BPT.TRAP 0x1 ;  /* 0x000000040000795c */ /* 0x000fe20000300000 */
.L_x_30:
[----:B------:R-:W1:Y:S01]  /*2730*/  LDC R4, c[0x0][0x288] ;  /* 0x0000a200ff047b82 */ /* 0x000e620000000800 */
[----:B------:R-:W-:Y:S01]  /*2740*/  LOP3.LUT R3, R16, 0x60, RZ, 0xc0, !PT ;  /* 0x0000006010037812 */ /* 0x000fe200078ec0ff */
[----:B------:R-:W-:Y:S01]  /*2750*/  IMAD.SHL.U32 R37, R37, 0x8, RZ ;  /* 0x0000000825257824 */ /* 0x000fe200078e00ff */
[--C-:B0-----:R-:W-:Y:S01]  /*2760*/  SHF.R.U32.HI R0, RZ, 0x2, R16.reuse ;  /* 0x00000002ff007819 */ /* 0x101fe20000011610 */
[----:B------:R-:W-:Y:S01]  /*2770*/  UIADD3 UR39, UR40, UR39, URZ ;  /* 0x0000002728277290 */ /* 0x000fe2000fffe03f */
[----:B------:R-:W-:Y:S01]  /*2780*/  SHF.R.U32.HI R9, RZ, 0x1, R3 ;  /* 0x00000001ff097819 */ /* 0x000fe20000011603 */
[----:B------:R-:W-:Y:S01]  /*2790*/  IMAD.SHL.U32 R11, R36, 0x100, RZ ;  /* 0x00000100240b7824 */ /* 0x000fe200078e00ff */
[----:B------:R-:W-:Y:S01]  /*27a0*/  SHF.R.U32.HI R5, RZ, 0x7, R16 ;  /* 0x00000007ff057819 */ /* 0x000fe20000011610 */
[----:B------:R-:W-:Y:S01]  /*27b0*/  UISETP.GT.U32.AND UP0, UPT, UR39, 0x2, UPT ;  /* 0x000000022700788c */ /* 0x000fe2000bf04070 */
[----:B------:R-:W-:Y:S01]  /*27c0*/  LOP3.LUT R3, R16, 0x3, RZ, 0xc0, !PT ;  /* 0x0000000310037812 */ /* 0x000fe200078ec0ff */
[----:B------:R-:W-:Y:S01]  /*27d0*/  ULDC UR7, c[0x0][0x284] ;  /* 0x0000a10000077ab9 */ /* 0x000fe20000000800 */
[----:B------:R-:W-:Y:S01]  /*27e0*/  LOP3.LUT R2, R0, 0x7, RZ, 0xc0, !PT ;  /* 0x0000000700027812 */ /* 0x000fe200078ec0ff */
[----:B------:R-:W-:Y:S01]  /*27f0*/  UISETP.LT.U32.AND UP0, UPT, UR40, 0x3, UP0 ;  /* 0x000000032800788c */ /* 0x000fe20008701070 */
[----:B------:R-:W-:Y:S01]  /*2800*/  LOP3.LUT R0, R5, 0x1, RZ, 0xc0, !PT ;  /* 0x0000000105007812 */ /* 0x000fe200078ec0ff */
[----:B------:R-:W-:Y:S01]  /*2810*/  UISETP.GE.U32.AND UP1, UPT, UR40, 0x3, UPT ;  /* 0x000000032800788c */ /* 0x000fe2000bf26070 */
[--C-:B------:R-:W-:Y:S01]  /*2820*/  IADD3 R5, RZ, -R9, -R2.reuse ;  /* 0x80000009ff057210 */ /* 0x100fe20007ffe802 */
[----:B------:R-:W-:Y:S01]  /*2830*/  ULDC.64 UR8, c[0x0][0x5d0] ;  /* 0x0001740000087ab9 */ /* 0x000fe20000000a00 */
[----:B------:R-:W-:Y:S01]  /*2840*/  SHF.R.S32.HI R21, RZ, 0x1f, R29 ;  /* 0x0000001fff157819 */ /* 0x000fe2000001141d */
[C---:B------:R-:W-:Y:S01]  /*2850*/  IMAD.SHL.U32 R7, R0.reuse, 0x40, RZ ;  /* 0x0000004000077824 */ /* 0x040fe200078e00ff */
[----:B------:R-:W-:Y:S01]  /*2860*/  UIMAD.WIDE.U32 UR4, UR39, -0x55555555, URZ ;  /* 0xaaaaaaab270478a5 */ /* 0x000fe2000f8e003f */
[----:B------:R-:W-:Y:S01]  /*2870*/  IMAD R0, R0, -0x40, R5 ;  /* 0xffffffc000007824 */ /* 0x000fe200078e0205 */
[----:B------:R-:W-:Y:S01]  /*2880*/  USEL UR6, URZ, 0x1, !UP0 ;  /* 0x000000013f067887 */ /* 0x000fe2000c000000 */
[----:B------:R-:W-:Y:S01]  /*2890*/  IMAD.WIDE R12, R36, 0x100, RZ ;  /* 0x00000100240c7825 */ /* 0x000fe200078e02ff */
[----:B------:R-:W-:Y:S01]  /*28a0*/  LOP3.LUT R7, R7, 0x40, R2, 0xe2, !PT ;  /* 0x0000004007077812 */ /* 0x000fe200078ee202 */
[----:B------:R-:W-:Y:S01]  /*28b0*/  USHF.R.U32.HI UR4, URZ, 0x1, UR5 ;  /* 0x000000013f047899 */ /* 0x000fe20008011605 */
[----:B-1----:R-:W-:Y:S01]  /*28c0*/  ISETP.GE.AND P0, PT, R37, R4, PT ;  /* 0x000000042500720c */ /* 0x002fe20003f06270 */
[----:B------:R-:W-:Y:S01]  /*28d0*/  IMAD R6, R3, -0x2, R4 ;  /* 0xfffffffe03067824 */ /* 0x000fe200078e0204 */
[----:B------:R-:W-:Y:S01]  /*28e0*/  ULOP3.LUT UR38, UR38, UR6, URZ, 0x3c, !UPT ;  /* 0x0000000626267292 */ /* 0x000fe2000f8e3c3f */
[----:B------:R-:W-:Y:S01]  /*28f0*/  IMAD.SHL.U32 R4, R16, 0x2, RZ ;  /* 0x0000000210047824 */ /* 0x000fe200078e00ff */
[----:B------:R-:W-:Y:S01]  /*2900*/  ISETP.GE.OR P0, PT, R11, UR7, P0 ;  /* 0x000000070b007c0c */ /* 0x000fe20008706670 */
[----:B------:R-:W-:Y:S01]  /*2910*/  IMAD R2, R21, UR8, RZ ;  /* 0x0000000815027c24 */ /* 0x000fe2000f8e02ff */
[----:B------:R-:W-:Y:S01]  /*2920*/  UIMAD UR39, UR4, -0x3, UR39 ;  /* 0xfffffffd042778a4 */ /* 0x000fe2000f8e0227 */
[----:B------:R-:W-:Y:S01]  /*2930*/  IADD3 R50, -R11, UR7, R0 ;  /* 0x000000070b327c10 */ /* 0x000fe2000fffe100 */
[----:B------:R-:W-:Y:S01]  /*2940*/  @UP1 ULOP3.LUT UR38, UR38, 0x1, UR4, 0x78, !UPT ;  /* 0x0000000126261892 */ /* 0x000fe2000f8e7804 */
[----:B------:R-:W-:Y:S01]  /*2950*/  LOP3.LUT R4, R37, 0x6, R4, 0xf8, !PT ;  /* 0x0000000625047812 */ /* 0x000fe200078ef804 */
[----:B------:R-:W-:Y:S01]  /*2960*/  IMAD R15, R29, UR9, R2 ;  /* 0x000000091d0f7c24 */ /* 0x000fe2000f8e0202 */
[----:B------:R-:W-:Y:S01]  /*2970*/  LOP3.LUT R55, R12, R7, R9, 0xfe, !PT ;  /* 0x000000070c377212 */ /* 0x000fe200078efe09 */
[----:B------:R-:W-:Y:S01]  /*2980*/  IMAD.IADD R52, R6, 0x1, -R37 ;  /* 0x0000000106347824 */ /* 0x000fe200078e0a25 */
[----:B------:R-:W-:Y:S01]  /*2990*/  SHF.R.S32.HI R5, RZ, 0x1f, R4 ;  /* 0x0000001fff057819 */ /* 0x000fe20000011404 */
[----:B------:R-:W-:-:S02]  /*29a0*/  IMAD.MOV.U32 R0, RZ, RZ, -0x1 ;  /* 0xffffffffff007424 */ /* 0x000fc400078e00ff */
[----:B------:R-:W-:-:S04]  /*29b0*/  IMAD.WIDE.U32 R2, R29, UR8, R4 ;  /* 0x000000081d027c25 */ /* 0x000fc8000f8e0004 */
[----:B------:R-:W-:Y:S02]  /*29c0*/  IMAD.IADD R7, R3, 0x1, R15 ;  /* 0x0000000103077824 */ /* 0x000fe400078e020f */
[----:B------:R-:W-:Y:S01]  /*29d0*/  IMAD.MOV.U32 R6, RZ, RZ, R2 ;  /* 0x000000ffff067224 */ /* 0x000fe200078e0002 */
[----:B------:R-:W-:Y:S06]  /*29e0*/  @P0 BRA `(.L_x_34) ;  /* 0x0000000c00880947 */ /* 0x000fec0003800000 */
[----:B------:R-:W0:Y:S01]  /*29f0*/  LDC.64 R2, c[0x0][0x5c8] ;  /* 0x00017200ff027b82 */ /* 0x000e220000000a00 */
[----:B-----5:R-:W-:Y:S01]  /*2a00*/  FSETP.NEU.AND P0, PT, R31, RZ, PT ;  /* 0x000000ff1f00720b */ /* 0x020fe20003f0d000 */
[----:B------:R-:W-:Y:S01]  /*2a10*/  BSSY B0, `(.L_x_34) ;  /* 0x00000df000007945 */ /* 0x000fe20003800000 */
[-C--:B0-----:R-:W-:Y:S02]  /*2a20*/  IMAD R8, R13, R2.reuse, RZ ;  /* 0x000000020d087224 */ /* 0x081fe400078e02ff */
[----:B------:R-:W-:-:S04]  /*2a30*/  IMAD.WIDE.U32 R38, R55, R2, R6 ;  /* 0x0000000237267225 */ /* 0x000fc800078e0006 */
[----:B------:R-:W-:-:S04]  /*2a40*/  IMAD R7, R55, R3, R8 ;  /* 0x0000000337077224 */ /* 0x000fc800078e0208 */
[----:B------:R-:W-:Y:S01]  /*2a50*/  IMAD.IADD R41, R39, 0x1, R7 ;  /* 0x0000000127297824 */ /* 0x000fe200078e0207 */
[----:B------:R-:W-:Y:S06]  /*2a60*/  @!P0 BRA `(.L_x_35) ;  /* 0x0000000800988947 */ /* 0x000fec0003800000 */
[----:B------:R-:W0:Y:S01]  /*2a70*/  LDC.64 R8, c[0x0][0x5b8] ;  /* 0x00016e00ff087b82 */ /* 0x000e220000000a00 */
[----:B------:R-:W-:Y:S01]  /*2a80*/  ISETP.GT.AND P1, PT, R50, RZ, PT ;  /* 0x000000ff3200720c */ /* 0x000fe20003f24270 */
[----:B------:R-:W-:-:S03]  /*2a90*/  ULDC.64 UR4, c[0x0][0x5c0] ;  /* 0x0001700000047ab9 */ /* 0x000fc60000000a00 */
[----:B------:R-:W-:-:S03]  /*2aa0*/  ISETP.GT.AND P2, PT, R52, RZ, P1 ;  /* 0x000000ff3400720c */ /* 0x000fc60000f44270 */
[----:B------:R-:W1:Y:S08]  /*2ab0*/  LDC.64 R10, c[0x0][0x5b0] ;  /* 0x00016c00ff0a7b82 */ /* 0x000e700000000a00 */
[----:B------:R-:W2:Y:S01]  /*2ac0*/  LDC.64 R6, c[0x0][0x5a8] ;  /* 0x00016a00ff067b82 */ /* 0x000ea20000000a00 */
[-C--:B0-----:R-:W-:Y:S02]  /*2ad0*/  IMAD R12, R21, R8.reuse, RZ ;  /* 0x00000008150c7224 */ /* 0x081fe400078e02ff */
[----:B------:R-:W-:-:S04]  /*2ae0*/  IMAD.WIDE.U32 R42, R29, R8, R4 ;  /* 0x000000081d2a7225 */ /* 0x000fc800078e0004 */
[----:B------:R-:W-:Y:S02]  /*2af0*/  IMAD R49, R29, R9, R12 ;  /* 0x000000091d317224 */ /* 0x000fe400078e020c */
[-C--:B-1----:R-:W-:Y:S02]  /*2b00*/  IMAD R12, R13, R10.reuse, RZ ;  /* 0x0000000a0d0c7224 */ /* 0x082fe400078e02ff */
[----:B------:R-:W-:Y:S02]  /*2b10*/  IMAD.IADD R15, R43, 0x1, R49 ;  /* 0x000000012b0f7824 */ /* 0x000fe400078e0231 */
[----:B------:R-:W-:Y:S02]  /*2b20*/  IMAD.MOV.U32 R14, RZ, RZ, R42 ;  /* 0x000000ffff0e7224 */ /* 0x000fe400078e002a */
[C---:B------:R-:W-:Y:S02]  /*2b30*/  IMAD R51, R55.reuse, R11, R12 ;  /* 0x0000000b37337224 */ /* 0x040fe400078e020c */
[----:B------:R-:W-:-:S04]  /*2b40*/  IMAD.WIDE.U32 R12, R55, R10, R14 ;  /* 0x0000000a370c7225 */ /* 0x000fc800078e000e */
[----:B------:R-:W-:Y:S01]  /*2b50*/  IMAD.IADD R9, R13, 0x1, R51 ;  /* 0x000000010d097824 */ /* 0x000fe200078e0233 */
[----:B--2---:R-:W-:-:S04]  /*2b60*/  LEA R20, P0, R12, R6, 0x1 ;  /* 0x000000060c147211 */ /* 0x004fc800078008ff */
[----:B------:R-:W-:-:S05]  /*2b70*/  LEA.HI.X R21, R12, R7, R9, 0x1, P0 ;  /* 0x000000070c157211 */ /* 0x000fca00000f0c09 */
[----:B------:R0:W2:Y:S01]  /*2b80*/  @P2 LDG.E.LTC128B.U16 R9, desc[UR36][R20.64] ;  /* 0x0000002414092981 */ /* 0x0000a2000c1e1520 */
[----:B------:R-:W-:Y:S01]  /*2b90*/  IMAD.WIDE.U32 R36, R55, R10, R4 ;  /* 0x0000000a37247225 */ /* 0x000fe200078e0004 */
[----:B------:R-:W-:Y:S01]  /*2ba0*/  ISETP.GT.AND P1, PT, R52, 0x1, P1 ;  /* 0x000000013400780c */ /* 0x000fe20000f24270 */
[----:B------:R-:W-:Y:S02]  /*2bb0*/  BSSY B1, `(.L_x_36) ;  /* 0x0000011000017945 */ /* 0x000fe40003800000 */
[----:B------:R-:W-:Y:S02]  /*2bc0*/  IMAD.IADD R37, R51, 0x1, R37 ;  /* 0x0000000133257824 */ /* 0x000fe400078e0225 */
[----:B------:R-:W-:-:S04]  /*2bd0*/  IMAD.WIDE.U32 R36, R29, R8, R36 ;  /* 0x000000081d247225 */ /* 0x000fc800078e0024 */
[----:B0-----:R-:W-:Y:S01]  /*2be0*/  IMAD.IADD R21, R49, 0x1, R37 ;  /* 0x0000000131157824 */ /* 0x001fe200078e0225 */
[----:B------:R-:W-:Y:S01]  /*2bf0*/  SHF.L.U64.HI R37, R10, 0x3, R11 ;  /* 0x000000030a257819 */ /* 0x000fe2000001020b */
[----:B--2---:R-:W-:-:S04]  /*2c00*/  IMAD.U32 R12, R9, 0x10000, RZ ;  /* 0x00010000090c7824 */ /* 0x004fc800078e00ff */
[----:B------:R-:W-:Y:S01]  /*2c10*/  FMUL R13, R12, R31 ;  /* 0x0000001f0c0d7220 */ /* 0x000fe20000400000 */
[----:B------:R-:W-:-:S03]  /*2c20*/  LEA R12, P0, R38, UR4, 0x1 ;  /* 0x00000004260c7c11 */ /* 0x000fc6000f8008ff */
[----:B------:R-:W-:Y:S01]  /*2c30*/  FFMA R32, R32, R30, R13 ;  /* 0x0000001e20207223 */ /* 0x000fe2000000000d */
[----:B------:R-:W-:Y:S02]  /*2c40*/  LEA.HI.X R13, R38, UR5, R41, 0x1, P0 ;  /* 0x00000005260d7c11 */ /* 0x000fe400080f0c29 */
[C---:B------:R-:W-:Y:S02]  /*2c50*/  LEA R20, P0, R36.reuse, R6, 0x1 ;  /* 0x0000000624147211 */ /* 0x040fe400078008ff */
[----:B------:R-:W-:Y:S02]  /*2c60*/  F2FP.BF16.F32.PACK_AB R32, RZ, R32 ;  /* 0x00000020ff20723e */ /* 0x000fe400000010ff */
[----:B------:R-:W-:Y:S01]  /*2c70*/  LEA.HI.X R21, R36, R7, R21, 0x1, P0 ;  /* 0x0000000724157211 */ /* 0x000fe200000f0c15 */
[----:B------:R-:W-:Y:S02]  /*2c80*/  IMAD.SHL.U32 R36, R10, 0x8, RZ ;  /* 0x000000080a247824 */ /* 0x000fe400078e00ff */
[----:B------:R0:W-:Y:S01]  /*2c90*/  @P2 STG.E.U16 desc[UR36][R12.64], R32 ;  /* 0x000000200c002986 */ /* 0x0001e2000c101524 */
[----:B------:R-:W-:Y:S05]  /*2ca0*/  @!P1 BRA `(.L_x_37) ;  /* 0x0000000000049947 */ /* 0x000fea0003800000 */
[----:B------:R1:W5:Y:S02]  /*2cb0*/  LDG.E.LTC128B.U16 R9, desc[UR36][R20.64+0x2] ;  /* 0x0000022414097981 */ /* 0x000364000c1e1520 */
.L_x_37:
[----:B------:R-:W-:Y:S05]  /*2cc0*/  BSYNC B1 ;  /* 0x0000000000017941 */ /* 0x000fea0003800000 */
.L_x_36:
[----:B-1---5:R-:W-:Y:S01]  /*2cd0*/  IMAD.U32 R20, R9, 0x10000, RZ ;  /* 0x0001000009147824 */ /* 0x022fe200078e00ff */
[----:B------:R-:W-:Y:S01]  /*2ce0*/  ISETP.GT.AND P0, PT, R50, 0x8, PT ;  /* 0x000000083200780c */ /* 0x000fe20003f04270 */
[----:B------:R-:W-:Y:S01]  /*2cf0*/  IMAD.WIDE.U32 R38, R55, R10, R36 ;  /* 0x0000000a37267225 */ /* 0x000fe200078e0024 */
[----:B------:R-:W-:Y:S03]  /*2d00*/  BSSY B1, `(.L_x_38) ;  /* 0x000000d000017945 */ /* 0x000fe60003800000 */
[----:B------:R-:W-:Y:S01]  /*2d10*/  FMUL R20, R20, R31 ;  /* 0x0000001f14147220 */ /* 0x000fe20000400000 */
[----:B------:R-:W-:Y:S01]  /*2d20*/  ISETP.GT.AND P2, PT, R52, RZ, P0 ;  /* 0x000000ff3400720c */ /* 0x000fe20000744270 */
[----:B------:R-:W-:Y:S01]  /*2d30*/  IMAD.IADD R41, R51, 0x1, R39 ;  /* 0x0000000133297824 */ /* 0x000fe200078e0227 */
[----:B------:R-:W-:Y:S01]  /*2d40*/  IADD3 R21, P3, R42, R38, RZ ;  /* 0x000000262a157210 */ /* 0x000fe20007f7e0ff */
[----:B------:R-:W-:-:S04]  /*2d50*/  FFMA R20, R33, R30, R20 ;  /* 0x0000001e21147223 */ /* 0x000fc80000000014 */
[----:B0-----:R-:W-:Y:S01]  /*2d60*/  IMAD.X R32, R41, 0x1, R15, P3 ;  /* 0x0000000129207824 */ /* 0x001fe200018e060f */
[----:B------:R-:W-:Y:S02]  /*2d70*/  F2FP.BF16.F32.PACK_AB R33, RZ, R20 ;  /* 0x00000014ff21723e */ /* 0x000fe400000010ff */
[----:B------:R-:W-:-:S03]  /*2d80*/  LEA R20, P3, R21, R6, 0x1 ;  /* 0x0000000615147211 */ /* 0x000fc600078608ff */
[----:B------:R0:W-:Y:S01]  /*2d90*/  @P1 STG.E.U16 desc[UR36][R12.64+0x2], R33 ;  /* 0x000002210c001986 */ /* 0x0001e2000c101524 */
[----:B------:R-:W-:Y:S01]  /*2da0*/  LEA.HI.X R21, R21, R7, R32, 0x1, P3 ;  /* 0x0000000715157211 */ /* 0x000fe200018f0c20 */
[----:B------:R-:W-:Y:S08]  /*2db0*/  @!P2 BRA `(.L_x_39) ;  /* 0x000000000004a947 */ /* 0x000ff00003800000 */
[----:B------:R1:W5:Y:S02]  /*2dc0*/  LDG.E.LTC128B.U16 R9, desc[UR36][R20.64] ;  /* 0x0000002414097981 */ /* 0x000364000c1e1520 */
.L_x_39:
[----:B------:R-:W-:Y:S05]  /*2dd0*/  BSYNC B1 ;  /* 0x0000000000017941 */ /* 0x000fea0003800000 */
.L_x_38:
[----:B-----5:R-:W-:Y:S01]  /*2de0*/  IMAD.U32 R32, R9, 0x10000, RZ ;  /* 0x0001000009207824 */ /* 0x020fe200078e00ff */
[----:B-1----:R-:W-:Y:S01]  /*2df0*/  IADD3 R20, P1, R4, R38, RZ ;  /* 0x0000002604147210 */ /* 0x002fe20007f3e0ff */
[----:B------:R-:W-:Y:S01]  /*2e00*/  BSSY B1, `(.L_x_40) ;  /* 0x0000010000017945 */ /* 0x000fe20003800000 */
[----:B------:R-:W-:Y:S01]  /*2e10*/  ISETP.GT.AND P0, PT, R52, 0x1, P0 ;  /* 0x000000013400780c */ /* 0x000fe20000704270 */
[----:B0-----:R-:W-:Y:S02]  /*2e20*/  FMUL R33, R32, R31 ;  /* 0x0000001f20217220 */ /* 0x001fe40000400000 */
[----:B------:R-:W-:Y:S01]  /*2e30*/  IMAD.X R21, R5, 0x1, R41, P1 ;  /* 0x0000000105157824 */ /* 0x000fe200008e0629 */
[----:B------:R-:W-:Y:S01]  /*2e40*/  LEA R12, P1, R2, R12, 0x4 ;  /* 0x0000000c020c7211 */ /* 0x000fe200078220ff */
[----:B------:R-:W-:Y:S01]  /*2e50*/  FFMA R33, R34, R30, R33 ;  /* 0x0000001e22217223 */ /* 0x000fe20000000021 */
[----:B------:R-:W-:Y:S02]  /*2e60*/  IMAD.WIDE.U32 R20, R29, R8, R20 ;  /* 0x000000081d147225 */ /* 0x000fe400078e0014 */
[----:B------:R-:W-:-:S02]  /*2e70*/  LEA.HI.X R13, R2, R13, R3, 0x4, P1 ;  /* 0x0000000d020d7211 */ /* 0x000fc400008f2403 */
[----:B------:R-:W-:Y:S01]  /*2e80*/  F2FP.BF16.F32.PACK_AB R33, RZ, R33 ;  /* 0x00000021ff21723e */ /* 0x000fe200000010ff */
[----:B------:R-:W-:Y:S01]  /*2e90*/  IMAD.IADD R21, R49, 0x1, R21 ;  /* 0x0000000131157824 */ /* 0x000fe200078e0215 */
[C---:B------:R-:W-:Y:S02]  /*2ea0*/  LEA R32, P1, R20.reuse, R6, 0x1 ;  /* 0x0000000614207211 */ /* 0x040fe400078208ff */
[----:B------:R-:W-:Y:S02]  /*2eb0*/  PRMT R34, R33, 0x7610, R34 ;  /* 0x0000761021227816 */ /* 0x000fe40000000022 */
[----:B------:R-:W-:-:S03]  /*2ec0*/  LEA.HI.X R33, R20, R7, R21, 0x1, P1 ;  /* 0x0000000714217211 */ /* 0x000fc600008f0c15 */
[----:B------:R0:W-:Y:S01]  /*2ed0*/  @P2 STG.E.U16 desc[UR36][R12.64], R34 ;  /* 0x000000220c002986 */ /* 0x0001e2000c101524 */
[----:B------:R-:W-:Y:S05]  /*2ee0*/  @!P0 BRA `(.L_x_41) ;  /* 0x0000000000048947 */ /* 0x000fea0003800000 */
[----:B------:R1:W5:Y:S02]  /*2ef0*/  LDG.E.LTC128B.U16 R9, desc[UR36][R32.64+0x2] ;  /* 0x0000022420097981 */ /* 0x000364000c1e1520 */
.L_x_41:
[----:B------:R-:W-:Y:S05]  /*2f00*/  BSYNC B1 ;  /* 0x0000000000017941 */ /* 0x000fea0003800000 */
.L_x_40:
[----:B------:R-:W-:Y:S01]  /*2f10*/  IMAD.MOV.U32 R20, RZ, RZ, R38 ;  /* 0x000000ffff147224 */ /* 0x000fe200078e0026 */
[----:B------:R-:W-:Y:S01]  /*2f20*/  ISETP.GT.AND P1, PT, R50, 0x80, PT ;  /* 0x000000803200780c */ /* 0x000fe20003f24270 */
[----:B------:R-:W-:Y:S02]  /*2f30*/  IMAD.MOV.U32 R21, RZ, RZ, R41 ;  /* 0x000000ffff157224 */ /* 0x000fe400078e0029 */
[----:B-1---5:R-:W-:Y:S01]  /*2f40*/  IMAD.U32 R32, R9, 0x10000, RZ ;  /* 0x0001000009207824 */ /* 0x022fe200078e00ff */
[----:B------:R-:W-:Y:S01]  /*2f50*/  ISETP.GT.AND P2, PT, R52, RZ, P1 ;  /* 0x000000ff3400720c */ /* 0x000fe20000f44270 */
[----:B------:R-:W-:-:S04]  /*2f60*/  IMAD.WIDE.U32 R44, R10, 0x78, R20 ;  /* 0x000000780a2c7825 */ /* 0x000fc800078e0014 */
[----:B------:R-:W-:Y:S01]  /*2f70*/  FMUL R32, R32, R31 ;  /* 0x0000001f20207220 */ /* 0x000fe20000400000 */
[----:B------:R-:W-:Y:S01]  /*2f80*/  IMAD R39, R11, 0x78, RZ ;  /* 0x000000780b277824 */ /* 0x000fe200078e02ff */
[----:B------:R-:W-:Y:S02]  /*2f90*/  IADD3 R11, P3, R42, R44, RZ ;  /* 0x0000002c2a0b7210 */ /* 0x000fe40007f7e0ff */
[----:B------:R-:W-:Y:S01]  /*2fa0*/  FFMA R32, R35, R30, R32 ;  /* 0x0000001e23207223 */ /* 0x000fe20000000020 */
[----:B------:R-:W-:Y:S02]  /*2fb0*/  IMAD.MOV.U32 R46, RZ, RZ, R12 ;  /* 0x000000ffff2e7224 */ /* 0x000fe400078e000c */
[----:B------:R-:W-:Y:S02]  /*2fc0*/  IMAD.IADD R57, R45, 0x1, R39 ;  /* 0x000000012d397824 */ /* 0x000fe400078e0227 */
[----:B------:R-:W-:Y:S01]  /*2fd0*/  F2FP.BF16.F32.PACK_AB R32, RZ, R32 ;  /* 0x00000020ff20723e */ /* 0x000fe200000010ff */
[----:B------:R-:W-:-:S02]  /*2fe0*/  IMAD.MOV.U32 R47, RZ, RZ, R13 ;  /* 0x000000ffff2f7224 */ /* 0x000fc400078e000d */
[----:B0-----:R-:W-:Y:S01]  /*2ff0*/  IMAD.X R34, R57, 0x1, R15, P3 ;  /* 0x0000000139227824 */ /* 0x001fe200018e060f */
[C---:B------:R-:W-:Y:S02]  /*3000*/  LEA R20, P3, R11.reuse, R6, 0x1 ;  /* 0x000000060b147211 */ /* 0x040fe400078608ff */
[----:B------:R-:W-:Y:S02]  /*3010*/  PRMT R33, R32, 0x7610, R33 ;  /* 0x0000761020217816 */ /* 0x000fe40000000021 */
[----:B------:R-:W-:Y:S02]  /*3020*/  LEA.HI.X R21, R11, R7, R34, 0x1, P3 ;  /* 0x000000070b157211 */ /* 0x000fe400018f0c22 */
[----:B------:R-:W-:Y:S01]  /*3030*/  PRMT R11, R9, 0x7610, R11 ;  /* 0x00007610090b7816 */ /* 0x000fe2000000000b */
[----:B------:R0:W-:Y:S05]  /*3040*/  @P0 STG.E.U16 desc[UR36][R46.64+0x2], R33 ;  /* 0x000002212e000986 */ /* 0x0001ea000c101524 */
[----:B------:R1:W2:Y:S01]  /*3050*/  @P2 LDG.E.LTC128B.U16 R11, desc[UR36][R20.64] ;  /* 0x00000024140b2981 */ /* 0x0002a2000c1e1520 */
[----:B------:R-:W-:Y:S01]  /*3060*/  IMAD R53, R3, 0xf0, RZ ;  /* 0x000000f003357824 */ /* 0x000fe200078e02ff */
[----:B------:R-:W-:Y:S01]  /*3070*/  BSSY B1, `(.L_x_42) ;  /* 0x0000017000017945 */ /* 0x000fe20003800000 */
[----:B0-----:R-:W-:-:S04]  /*3080*/  IMAD.WIDE.U32 R32, R10, 0x78, R36 ;  /* 0x000000780a207825 */ /* 0x001fc800078e0024 */
[----:B------:R-:W-:Y:S02]  /*3090*/  IMAD.IADD R39, R39, 0x1, R33 ;  /* 0x0000000127277824 */ /* 0x000fe400078e0221 */
[----:B------:R-:W-:Y:S02]  /*30a0*/  IMAD.MOV.U32 R38, RZ, RZ, R32 ;  /* 0x000000ffff267224 */ /* 0x000fe400078e0020 */
[----:B------:R-:W-:-:S04]  /*30b0*/  IMAD.WIDE.U32 R46, R2, 0xf0, R46 ;  /* 0x000000f0022e7825 */ /* 0x000fc800078e002e */
[----:B------:R-:W-:-:S04]  /*30c0*/  IMAD.WIDE.U32 R34, R55, R10, R38 ;  /* 0x0000000a37227225 */ /* 0x000fc800078e0026 */
[----:B-1----:R-:W-:Y:S01]  /*30d0*/  IMAD.IADD R21, R47, 0x1, R53 ;  /* 0x000000012f157824 */ /* 0x002fe200078e0235 */
[----:B------:R-:W-:-:S04]  /*30e0*/  IADD3 R34, P0, R4, R34, RZ ;  /* 0x0000002204227210 */ /* 0x000fc80007f1e0ff */
[----:B------:R-:W-:Y:S02]  /*30f0*/  IADD3.X R35, R5, R51, R35, P0, !PT ;  /* 0x0000003305237210 */ /* 0x000fe400007fe423 */
[----:B------:R-:W-:Y:S01]  /*3100*/  ISETP.GT.AND P0, PT, R52, 0x1, P1 ;  /* 0x000000013400780c */ /* 0x000fe20000f04270 */
[----:B------:R-:W-:-:S04]  /*3110*/  IMAD.WIDE.U32 R34, R29, R8, R34 ;  /* 0x000000081d227225 */ /* 0x000fc800078e0022 */
[----:B--2---:R-:W-:-:S04]  /*3120*/  IMAD.U32 R40, R11, 0x10000, RZ ;  /* 0x000100000b287824 */ /* 0x004fc800078e00ff */
[----:B------:R-:W-:Y:S01]  /*3130*/  FMUL R9, R40, R31 ;  /* 0x0000001f28097220 */ /* 0x000fe20000400000 */
[----:B------:R-:W-:-:S03]  /*3140*/  LEA R40, P1, R34, R6, 0x1 ;  /* 0x0000000622287211 */ /* 0x000fc600078208ff */
[----:B------:R-:W-:-:S05]  /*3150*/  FFMA R9, R24, R30, R9 ;  /* 0x0000001e18097223 */ /* 0x000fca0000000009 */
[----:B------:R-:W-:Y:S01]  /*3160*/  F2FP.BF16.F32.PACK_AB R20, RZ, R9 ;  /* 0x00000009ff14723e */ /* 0x000fe200000010ff */
[----:B------:R-:W-:-:S03]  /*3170*/  IMAD.IADD R9, R49, 0x1, R35 ;  /* 0x0000000131097824 */ /* 0x000fc600078e0223 */
[----:B------:R-:W-:Y:S01]  /*3180*/  PRMT R24, R20, 0x7610, R24 ;  /* 0x0000761014187816 */ /* 0x000fe20000000018 */
[----:B------:R-:W-:Y:S01]  /*3190*/  @P2 IMAD.MOV.U32 R20, RZ, RZ, R46 ;  /* 0x000000ffff142224 */ /* 0x000fe200078e002e */
[----:B------:R-:W-:-:S04]  /*31a0*/  LEA.HI.X R41, R34, R7, R9, 0x1, P1 ;  /* 0x0000000722297211 */ /* 0x000fc800008f0c09 */
[----:B------:R0:W-:Y:S01]  /*31b0*/  @P2 STG.E.U16 desc[UR36][R20.64], R24 ;  /* 0x0000001814002986 */ /* 0x0001e2000c101524 */
[----:B------:R-:W-:Y:S05]  /*31c0*/  @!P0 BRA `(.L_x_43) ;  /* 0x0000000000048947 */ /* 0x000fea0003800000 */
[----:B------:R1:W5:Y:S02]  /*31d0*/  LDG.E.LTC128B.U16 R11, desc[UR36][R40.64+0x2] ;  /* 0x00000224280b7981 */ /* 0x000364000c1e1520 */
.L_x_43:
[----:B------:R-:W-:Y:S05]  /*31e0*/  BSYNC B1 ;  /* 0x0000000000017941 */ /* 0x000fea0003800000 */
.L_x_42:
[----:B-----5:R-:W-:Y:S01]  /*31f0*/  IMAD.U32 R14, R11, 0x10000, RZ ;  /* 0x000100000b0e7824 */ /* 0x020fe200078e00ff */
[----:B------:R-:W-:Y:S02]  /*3200*/  ISETP.GT.AND P1, PT, R50, 0x88, PT ;  /* 0x000000883200780c */ /* 0x000fe40003f24270 */
[----:B------:R-:W-:Y:S01]  /*3210*/  IADD3 R42, P3, P4, R42, R44, R36 ;  /* 0x0000002c2a2a7210 */ /* 0x000fe20007c7e024 */
[----:B------:R-:W-:Y:S01]  /*3220*/  FMUL R14, R14, R31 ;  /* 0x0000001f0e0e7220 */ /* 0x000fe20000400000 */
[----:B------:R-:W-:Y:S02]  /*3230*/  ISETP.GT.AND P2, PT, R52, RZ, P1 ;  /* 0x000000ff3400720c */ /* 0x000fe40000f44270 */
[----:B------:R-:W-:Y:S01]  /*3240*/  IADD3.X R9, R15, R57, R37, P3, P4 ;  /* 0x000000390f097210 */ /* 0x000fe20001fe8425 */
[----:B------:R-:W-:Y:S01]  /*3250*/  FFMA R14, R25, R30, R14 ;  /* 0x0000001e190e7223 */ /* 0x000fe2000000000e */
[----:B0-----:R-:W-:Y:S01]  /*3260*/  LEA R20, P3, R42, R6, 0x1 ;  /* 0x000000062a147211 */ /* 0x001fe200078608ff */
[----:B------:R-:W-:Y:S01]  /*3270*/  IMAD.IADD R15, R53, 0x1, R47 ;  /* 0x00000001350f7824 */ /* 0x000fe200078e022f */
[----:B------:R-:W-:-:S02]  /*3280*/  PRMT R25, R11, 0x7610, R25 ;  /* 0x000076100b197816 */ /* 0x000fc40000000019 */
[----:B------:R-:W-:Y:S02]  /*3290*/  F2FP.BF16.F32.PACK_AB R14, RZ, R14 ;  /* 0x0000000eff0e723e */ /* 0x000fe400000010ff */
[----:B------:R-:W-:Y:S02]  /*32a0*/  LEA.HI.X R21, R42, R7, R9, 0x1, P3 ;  /* 0x000000072a157211 */ /* 0x000fe400018f0c09 */
[----:B------:R-:W-:Y:S01]  /*32b0*/  PRMT R33, R14, 0x7610, R33 ;  /* 0x000076100e217816 */ /* 0x000fe20000000021 */
[----:B------:R-:W-:-:S05]  /*32c0*/  @P0 IMAD.MOV.U32 R14, RZ, RZ, R46 ;  /* 0x000000ffff0e0224 */ /* 0x000fca00078e002e */
[----:B------:R0:W-:Y:S04]  /*32d0*/  @P0 STG.E.U16 desc[UR36][R14.64+0x2], R33 ;  /* 0x000002210e000986 */ /* 0x0001e8000c101524 */
[----:B------:R-:W2:Y:S01]  /*32e0*/  @P2 LDG.E.LTC128B.U16 R25, desc[UR36][R20.64] ;  /* 0x0000002414192981 */ /* 0x000ea2000c1e1520 */
[----:B------:R-:W-:Y:S01]  /*32f0*/  IADD3 R32, P0, R36, R32, RZ ;  /* 0x0000002024207210 */ /* 0x000fe20007f1e0ff */
[----:B------:R-:W-:Y:S01]  /*3300*/  BSSY B1, `(.L_x_44) ;  /* 0x0000015000017945 */ /* 0x000fe20003800000 */
[----:B------:R-:W-:Y:S02]  /*3310*/  SHF.L.U64.HI R3, R2, 0x8, R3 ;  /* 0x0000000802037819 */ /* 0x000fe40000010203 */
[----:B------:R-:W-:Y:S01]  /*3320*/  ISETP.GT.AND P1, PT, R52, 0x1, P1 ;  /* 0x000000013400780c */ /* 0x000fe20000f24270 */
[----:B0-----:R-:W-:Y:S01]  /*3330*/  IMAD.X R33, R39, 0x1, R37, P0 ;  /* 0x0000000127217824 */ /* 0x001fe200000e0625 */
[----:B------:R-:W-:Y:S01]  /*3340*/  LEA R2, P0, R2, R12, 0x8 ;  /* 0x0000000c02027211 */ /* 0x000fe200078040ff */
[----:B------:R-:W-:-:S04]  /*3350*/  IMAD.WIDE.U32 R10, R55, R10, R32 ;  /* 0x0000000a370a7225 */ /* 0x000fc800078e0020 */
[----:B------:R-:W-:Y:S01]  /*3360*/  IMAD.X R3, R3, 0x1, R13, P0 ;  /* 0x0000000103037824 */ /* 0x000fe200000e060d */
[----:B------:R-:W-:-:S04]  /*3370*/  IADD3 R4, P3, R4, R10, RZ ;  /* 0x0000000a04047210 */ /* 0x000fc80007f7e0ff */
[----:B------:R-:W-:Y:S01]  /*3380*/  IADD3.X R5, R5, R51, R11, P3, !PT ;  /* 0x0000003305057210 */ /* 0x000fe20001ffe40b */
[----:B--2---:R-:W-:-:S04]  /*3390*/  IMAD.U32 R24, R25, 0x10000, RZ ;  /* 0x0001000019187824 */ /* 0x004fc800078e00ff */
[----:B------:R-:W-:-:S04]  /*33a0*/  FMUL R9, R24, R31 ;  /* 0x0000001f18097220 */ /* 0x000fc80000400000 */
[----:B------:R-:W-:-:S05]  /*33b0*/  FFMA R9, R26, R30, R9 ;  /* 0x0000001e1a097223 */ /* 0x000fca0000000009 */
[----:B------:R-:W-:-:S04]  /*33c0*/  F2FP.BF16.F32.PACK_AB R9, RZ, R9 ;  /* 0x00000009ff09723e */ /* 0x000fc800000010ff */
[----:B------:R-:W-:Y:S01]  /*33d0*/  PRMT R10, R9, 0x7610, R10 ;  /* 0x00007610090a7816 */ /* 0x000fe2000000000a */
[----:B------:R-:W-:-:S04]  /*33e0*/  IMAD.WIDE.U32 R8, R29, R8, R4 ;  /* 0x000000081d087225 */ /* 0x000fc800078e0004 */
[----:B------:R0:W-:Y:S01]  /*33f0*/  @P2 STG.E.U16 desc[UR36][R2.64], R10 ;  /* 0x0000000a02002986 */ /* 0x0001e2000c101524 */
[----:B------:R-:W-:Y:S01]  /*3400*/  IMAD.IADD R4, R49, 0x1, R9 ;  /* 0x0000000131047824 */ /* 0x000fe200078e0209 */
[----:B------:R-:W-:-:S04]  /*3410*/  LEA R6, P0, R8, R6, 0x1 ;  /* 0x0000000608067211 */ /* 0x000fc800078008ff */
[----:B------:R-:W-:Y:S01]  /*3420*/  LEA.HI.X R7, R8, R7, R4, 0x1, P0 ;  /* 0x0000000708077211 */ /* 0x000fe200000f0c04 */
[----:B------:R-:W-:Y:S08]  /*3430*/  @!P1 BRA `(.L_x_45) ;  /* 0x0000000000049947 */ /* 0x000ff00003800000 */
[----:B------:R2:W5:Y:S02]  /*3440*/  LDG.E.LTC128B.U16 R25, desc[UR36][R6.64+0x2] ;  /* 0x0000022406197981 */ /* 0x000564000c1e1520 */
.L_x_45:
[----:B------:R-:W-:Y:S05]  /*3450*/  BSYNC B1 ;  /* 0x0000000000017941 */ /* 0x000fea0003800000 */
.L_x_44:
[----:B------:R-:W-:Y:S05]  /*3460*/  @!P1 BRA `(.L_x_46) ;  /* 0x0000000000e49947 */ /* 0x000fea0003800000 */
[----:B-----5:R-:W-:-:S04]  /*3470*/  IMAD.U32 R4, R25, 0x10000, RZ ;  /* 0x0001000019047824 */ /* 0x020fc800078e00ff */
[----:B------:R-:W-:-:S04]  /*3480*/  FMUL R4, R4, R31 ;  /* 0x0000001f04047220 */ /* 0x000fc80000400000 */
[----:B------:R-:W-:-:S05]  /*3490*/  FFMA R4, R27, R30, R4 ;  /* 0x0000001e1b047223 */ /* 0x000fca0000000004 */
[----:B------:R-:W-:-:S05]  /*34a0*/  F2FP.BF16.F32.PACK_AB R4, RZ, R4 ;  /* 0x00000004ff04723e */ /* 0x000fca00000010ff */
[----:B------:R3:W-:Y:S01]  /*34b0*/  STG.E.U16 desc[UR36][R2.64+0x2], R4 ;  /* 0x0000020402007986 */ /* 0x0007e2000c101524 */
[----:B------:R-:W-:Y:S05]  /*34c0*/  BRA `(.L_x_46) ;  /* 0x0000000000cc7947 */ /* 0x000fea0003800000 */
.L_x_35:
[----:B------:R-:W-:Y:S01]  /*34d0*/  ISETP.GT.AND P3, PT, R50, RZ, PT ;  /* 0x000000ff3200720c */ /* 0x000fe20003f64270 */
[----:B------:R-:W-:Y:S01]  /*34e0*/  ULDC.64 UR4, c[0x0][0x5c0] ;  /* 0x0001700000047ab9 */ /* 0x000fe20000000a00 */
[-C--:B------:R-:W-:Y:S01]  /*34f0*/  FMUL R32, R32, R30.reuse ;  /* 0x0000001e20207220 */ /* 0x080fe20000400000 */
[----:B------:R-:W-:Y:S01]  /*3500*/  LEA R4, P5, R38, UR4, 0x1 ;  /* 0x0000000426047c11 */ /* 0x000fe2000f8a08ff */
[-C--:B------:R-:W-:Y:S01]  /*3510*/  FMUL R33, R33, R30.reuse ;  /* 0x0000001e21217220 */ /* 0x080fe20000400000 */
[----:B------:R-:W-:Y:S01]  /*3520*/  ISETP.GT.AND P4, PT, R52, RZ, P3 ;  /* 0x000000ff3400720c */ /* 0x000fe20001f84270 */
[----:B------:R-:W-:Y:S01]  /*3530*/  FMUL R34, R34, R30 ;  /* 0x0000001e22227220 */ /* 0x000fe20000400000 */
[----:B------:R-:W-:Y:S01]  /*3540*/  F2FP.BF16.F32.PACK_AB R32, RZ, R32 ;  /* 0x00000020ff20723e */ /* 0x000fe200000010ff */
[-C--:B------:R-:W-:Y:S01]  /*3550*/  FMUL R35, R35, R30.reuse ;  /* 0x0000001e23237220 */ /* 0x080fe20000400000 */
[----:B------:R-:W-:Y:S01]  /*3560*/  LEA.HI.X R5, R38, UR5, R41, 0x1, P5 ;  /* 0x0000000526057c11 */ /* 0x000fe2000a8f0c29 */
[-C--:B------:R-:W-:Y:S01]  /*3570*/  FMUL R24, R24, R30.reuse ;  /* 0x0000001e18187220 */ /* 0x080fe20000400000 */
[----:B------:R-:W-:Y:S01]  /*3580*/  ISETP.GT.AND P3, PT, R52, 0x1, P3 ;  /* 0x000000013400780c */ /* 0x000fe20001f64270 */
[----:B------:R-:W-:Y:S01]  /*3590*/  IMAD R11, R3, 0xf0, RZ ;  /* 0x000000f0030b7824 */ /* 0x000fe200078e02ff */
[----:B------:R-:W-:Y:S01]  /*35a0*/  ISETP.GT.AND P1, PT, R50, 0x8, PT ;  /* 0x000000083200780c */ /* 0x000fe20003f24270 */
[-C--:B------:R-:W-:Y:S01]  /*35b0*/  FMUL R25, R25, R30.reuse ;  /* 0x0000001e19197220 */ /* 0x080fe20000400000 */
[----:B------:R-:W-:Y:S01]  /*35c0*/  F2FP.BF16.F32.PACK_AB R33, RZ, R33 ;  /* 0x00000021ff21723e */ /* 0x000fe200000010ff */
[----:B------:R-:W-:Y:S01]  /*35d0*/  FMUL R26, R26, R30 ;  /* 0x0000001e1a1a7220 */ /* 0x000fe20000400000 */
[----:B------:R-:W-:Y:S01]  /*35e0*/  LEA R6, P5, R2, R4, 0x4 ;  /* 0x0000000402067211 */ /* 0x000fe200078a20ff */
[----:B------:R-:W-:Y:S01]  /*35f0*/  @P4 STG.E.U16 desc[UR36][R4.64], R32 ;  /* 0x0000002004004986 */ /* 0x000fe2000c101524 */
[----:B------:R-:W-:Y:S01]  /*3600*/  ISETP.GT.AND P4, PT, R52, RZ, P1 ;  /* 0x000000ff3400720c */ /* 0x000fe20000f84270 */
[----:B------:R-:W-:Y:S01]  /*3610*/  FMUL R27, R27, R30 ;  /* 0x0000001e1b1b7220 */ /* 0x000fe20000400000 */
[----:B------:R-:W-:-:S02]  /*3620*/  ISETP.GT.AND P2, PT, R50, 0x80, PT ;  /* 0x000000803200780c */ /* 0x000fc40003f44270 */
[----:B------:R-:W-:Y:S01]  /*3630*/  F2FP.BF16.F32.PACK_AB R34, RZ, R34 ;  /* 0x00000022ff22723e */ /* 0x000fe200000010ff */
[----:B------:R0:W-:Y:S01]  /*3640*/  @P3 STG.E.U16 desc[UR36][R4.64+0x2], R33 ;  /* 0x0000022104003986 */ /* 0x0001e2000c101524 */
[----:B------:R-:W-:Y:S02]  /*3650*/  LEA.HI.X R7, R2, R5, R3, 0x4, P5 ;  /* 0x0000000502077211 */ /* 0x000fe400028f2403 */
[----:B------:R-:W-:Y:S02]  /*3660*/  ISETP.GT.AND P3, PT, R52, RZ, P2 ;  /* 0x000000ff3400720c */ /* 0x000fe40001764270 */
[----:B------:R-:W-:Y:S02]  /*3670*/  ISETP.GT.AND P0, PT, R50, 0x88, PT ;  /* 0x000000883200780c */ /* 0x000fe40003f04270 */
[C---:B------:R-:W-:Y:S01]  /*3680*/  ISETP.GT.AND P1, PT, R52.reuse, 0x1, P1 ;  /* 0x000000013400780c */ /* 0x040fe20000f24270 */
[----:B------:R-:W-:Y:S01]  /*3690*/  @P4 STG.E.U16 desc[UR36][R6.64], R34 ;  /* 0x0000002206004986 */ /* 0x000fe2000c101524 */
[----:B------:R-:W-:-:S02]  /*36a0*/  ISETP.GT.AND P4, PT, R52, RZ, P0 ;  /* 0x000000ff3400720c */ /* 0x000fc40000784270 */
[----:B------:R-:W-:Y:S01]  /*36b0*/  ISETP.GT.AND P0, PT, R52, 0x1, P0 ;  /* 0x000000013400780c */ /* 0x000fe20000704270 */
[----:B0-----:R-:W-:Y:S01]  /*36c0*/  IMAD.WIDE.U32 R4, R2, 0xf0, R6 ;  /* 0x000000f002047825 */ /* 0x001fe200078e0006 */
[----:B------:R-:W-:Y:S02]  /*36d0*/  ISETP.GT.AND P2, PT, R52, 0x1, P2 ;  /* 0x000000013400780c */ /* 0x000fe40001744270 */
[C---:B------:R-:W-:Y:S01]  /*36e0*/  SHF.L.U64.HI R9, R2.reuse, 0x8, R3 ;  /* 0x0000000802097819 */ /* 0x040fe20000010203 */
[C-C-:B------:R-:W-:Y:S01]  /*36f0*/  IMAD.IADD R3, R11.reuse, 0x1, R5.reuse ;  /* 0x000000010b037824 */ /* 0x140fe200078e0205 */
[----:B------:R-:W-:Y:S01]  /*3700*/  LEA R8, P5, R2, R6, 0x8 ;  /* 0x0000000602087211 */ /* 0x000fe200078a40ff */
[----:B------:R-:W-:Y:S01]  /*3710*/  @P3 IMAD.MOV.U32 R2, RZ, RZ, R4 ;  /* 0x000000ffff023224 */ /* 0x000fe200078e0004 */
[----:B------:R-:W-:Y:S01]  /*3720*/  F2FP.BF16.F32.PACK_AB R35, RZ, R35 ;  /* 0x00000023ff23723e */ /* 0x000fe200000010ff */
[----:B------:R-:W-:Y:S01]  /*3730*/  IMAD.IADD R5, R11, 0x1, R5 ;  /* 0x000000010b057824 */ /* 0x000fe200078e0205 */
[----:B------:R-:W-:Y:S01]  /*3740*/  F2FP.BF16.F32.PACK_AB R24, RZ, R24 ;  /* 0x00000018ff18723e */ /* 0x000fe200000010ff */
[----:B------:R-:W-:Y:S01]  /*3750*/  IMAD.X R9, R9, 0x1, R7, P5 ;  /* 0x0000000109097824 */ /* 0x000fe200028e0607 */
[----:B------:R-:W-:Y:S01]  /*3760*/  F2FP.BF16.F32.PACK_AB R25, RZ, R25 ;  /* 0x00000019ff19723e */ /* 0x000fe200000010ff */
[----:B------:R-:W-:Y:S01]  /*3770*/  @P1 STG.E.U16 desc[UR36][R6.64+0x2], R35 ;  /* 0x0000022306001986 */ /* 0x000fe2000c101524 */
[----:B------:R-:W-:-:S02]  /*3780*/  F2FP.BF16.F32.PACK_AB R26, RZ, R26 ;  /* 0x0000001aff1a723e */ /* 0x000fc400000010ff */
[----:B------:R-:W-:Y:S01]  /*3790*/  F2FP.BF16.F32.PACK_AB R27, RZ, R27 ;  /* 0x0000001bff1b723e */ /* 0x000fe200000010ff */
[----:B------:R0:W-:Y:S04]  /*37a0*/  @P3 STG.E.U16 desc[UR36][R2.64], R24 ;  /* 0x0000001802003986 */ /* 0x0001e8000c101524 */
[----:B------:R4:W-:Y:S04]  /*37b0*/  @P2 STG.E.U16 desc[UR36][R4.64+0x2], R25 ;  /* 0x0000021904002986 */ /* 0x0009e8000c101524 */
[----:B------:R4:W-:Y:S01]  /*37c0*/  @P4 STG.E.U16 desc[UR36][R8.64], R26 ;  /* 0x0000001a08004986 */ /* 0x0009e2000c101524 */
[----:B0-----:R-:W-:-:S02]  /*37d0*/  @P0 IMAD.MOV.U32 R2, RZ, RZ, R8 ;  /* 0x000000ffff020224 */ /* 0x001fc400078e0008 */
[----:B------:R-:W-:-:S05]  /*37e0*/  @P0 IMAD.MOV.U32 R3, RZ, RZ, R9 ;  /* 0x000000ffff030224 */ /* 0x000fca00078e0009 */
[----:B------:R4:W-:Y:S02]  /*37f0*/  @P0 STG.E.U16 desc[UR36][R2.64+0x2], R27 ;  /* 0x0000021b02000986 */ /* 0x0009e4000c101524 */
.L_x_46:
[----:B------:R-:W-:Y:S05]  /*3800*/  BSYNC B0 ;  /* 0x0000000000007941 */ /* 0x000fea0003800000 */
.L_x_34:
[----:B------:R-:W-:Y:S01]  /*3810*/  ULDC UR4, c[0x0][0xc] ;  /* 0x0000030000047ab9 */ /* 0x000fe20000000800 */
[----:B------:R-:W-:Y:S01]  /*3820*/  ULDC UR5, c[0x0][0x10] ;  /* 0x0000040000057ab9 */ /* 0x000fe20000000800 */
[----:B0--34-:R-:W0:Y:S01]  /*3830*/  LDC R3, c[0x0][0x14] ;  /* 0x00000500ff037b82 */ /* 0x019e220000000800 */
[----:B------:R-:W-:Y:S01]  /*3840*/  UIMAD.WIDE.U32 UR4, UR4, UR5, URZ ;  /* 0x00000005040472a5 */ /* 0x000fe2000f8e003f */
[----:B------:R-:W-:Y:S01]  /*3850*/  PRMT R2, RZ, 0x7610, R2 ;  /* 0x00007610ff027816 */ /* 0x000fe20000000002 */
[----:B------:R-:W-:Y:S02]  /*3860*/  IMAD.MOV.U32 R37, RZ, RZ, -0x1 ;  /* 0xffffffffff257424 */ /* 0x000fe400078e00ff */
[----:B------:R-:W-:Y:S02]  /*3870*/  IMAD.MOV.U32 R29, RZ, RZ, -0x1 ;  /* 0xffffffffff1d7424 */ /* 0x000fe400078e00ff */
[----:B0-----:R-:W-:-:S04]  /*3880*/  IMAD.WIDE.U32 R18, R3, UR4, R18 ;  /* 0x0000000403127c25 */ /* 0x001fc8000f8e0012 */
[----:B------:R-:W-:Y:S01]  /*3890*/  IMAD R3, R3, UR5, RZ ;  /* 0x0000000503037c24 */ /* 0x000fe2000f8e02ff */
[----:B------:R-:W-:Y:S02]  /*38a0*/  ULDC.64 UR4, c[0x0][0x650] ;  /* 0x0001940000047ab9 */ /* 0x000fe40000000a00 */
[----:B------:R-:W-:Y:S01]  /*38b0*/  ISETP.GE.U32.AND P0, PT, R18, UR4, PT ;  /* 0x0000000412007c0c */ /* 0x000fe2000bf06070 */
[----:B------:R-:W-:-:S05]  /*38c0*/  IMAD.IADD R19, R19, 0x1, R3 ;  /* 0x0000000113137824 */ /* 0x000fca00078e0203 */
[----:B------:R-:W-:-:S13]  /*38d0*/  ISETP.GE.U32.AND.EX P0, PT, R19, UR5, PT, P0 ;  /* 0x0000000513007c0c */ /* 0x000fda000bf06100 */
[----:B------:R-:W-:Y:S05]  /*38e0*/  @P0 BRA `(.L_x_47) ;  /* 0x0000000400640947 */ /* 0x000fea0003800000 */
[----:B------:R-:W0:Y:S01]  /*38f0*/  S2R R10, SR_CTAID.X ;  /* 0x00000000000a7919 */ /* 0x000e220000002500 */
[----:B------:R-:W3:Y:S01]  /*3900*/  LDC.64 R8, c[0x0][0x628] ;  /* 0x00018a00ff087b82 */ /* 0x000ee20000000a00 */
[----:B------:R-:W-:Y:S01]  /*3910*/  ULDC UR4, c[0x0][0x150] ;  /* 0x0000540000047ab9 */ /* 0x000fe20000000800 */
[----:B--2---:R-:W-:Y:S01]  /*3920*/  IMAD.MOV.U32 R6, RZ, RZ, R18 ;  /* 0x000000ffff067224 */ /* 0x004fe200078e0012 */
[----:B------:R-:W2:Y:S01]  /*3930*/  S2R R20, SR_CTAID.Y ;  /* 0x0000000000147919 */ /* 0x000ea20000002600 */
[----:B------:R-:W-:-:S04]  /*3940*/  IMAD.MOV.U32 R7, RZ, RZ, R19 ;  /* 0x000000ffff077224 */ /* 0x000fc800078e0013 */
[----:B------:R-:W4:Y:S08]  /*3950*/  LDC R15, c[0x0][0x144] ;  /* 0x00005100ff0f7b82 */ /* 0x000f300000000800 */
[----:B------:R-:W1:Y:S08]  /*3960*/  LDC R0, c[0x0][0x630] ;  /* 0x00018c00ff007b82 */ /* 0x000e700000000800 */
[----:B------:R-:W1:Y:S01]  /*3970*/  LDC.64 R12, c[0x0][0x620] ;  /* 0x00018800ff0c7b82 */ /* 0x000e620000000a00 */
[----:B---3--:R-:W-:-:S04]  /*3980*/  ISETP.NE.U32.AND P0, PT, R8, RZ, PT ;  /* 0x000000ff0800720c */ /* 0x008fc80003f05070 */
[----:B------:R-:W-:Y:S02]  /*3990*/  ISETP.NE.AND.EX P0, PT, R9, RZ, PT, P0 ;  /* 0x000000ff0900720c */ /* 0x000fe40003f05300 */
[----:B0-----:R-:W-:-:S05]  /*39a0*/  I2FP.F32.U32 R2, R10 ;  /* 0x0000000a00027245 */ /* 0x001fca0000201000 */
[----:B------:R-:W-:-:S04]  /*39b0*/  FMUL R2, R2, UR4 ;  /* 0x0000000402027c20 */ /* 0x000fc80008400000 */
[----:B------:R0:W3:Y:S02]  /*39c0*/  F2I.U32.TRUNC.NTZ R14, R2 ;  /* 0x00000002000e7305 */ /* 0x0000e4000020f000 */
[----:B--2-4-:R-:W-:Y:S05]  /*39d0*/  @!P0 BRA `(.L_x_48) ;  /* 0x0000000000288947 */ /* 0x014fea0003800000 */
[----:B------:R-:W2:Y:S02]  /*39e0*/  LDC R3, c[0x0][0x634] ;  /* 0x00018d00ff037b82 */ /* 0x000ea40000000800 */
[----:B--2---:R-:W-:-:S05]  /*39f0*/  IADD3 R7, P0, R18, R3, RZ ;  /* 0x0000000312077210 */ /* 0x004fca0007f1e0ff */
[----:B------:R-:W-:-:S04]  /*3a00*/  IMAD.X R11, RZ, RZ, R19, P0 ;  /* 0x000000ffff0b7224 */ /* 0x000fc800000e0613 */
[----:B0-----:R-:W-:-:S04]  /*3a10*/  IMAD.WIDE.U32 R2, R11, R8, RZ ;  /* 0x000000080b027225 */ /* 0x001fc800078e00ff */
[----:B------:R-:W-:-:S04]  /*3a20*/  IMAD.WIDE.U32 R4, P0, R7, R9, R2 ;  /* 0x0000000907047225 */ /* 0x000fc80007800002 */
[----:B------:R-:W-:-:S04]  /*3a30*/  IMAD.WIDE.U32 R2, R7, R8, RZ ;  /* 0x0000000807027225 */ /* 0x000fc800078e00ff */
[----:B------:R-:W-:Y:S01]  /*3a40*/  IMAD.X R7, RZ, RZ, RZ, P0 ;  /* 0x000000ffff077224 */ /* 0x000fe200000e06ff */
[----:B------:R-:W-:Y:S01]  /*3a50*/  IADD3 RZ, P0, R3, R4, RZ ;  /* 0x0000000403ff7210 */ /* 0x000fe20007f1e0ff */
[----:B------:R-:W-:-:S04]  /*3a60*/  IMAD.MOV.U32 R6, RZ, RZ, R5 ;  /* 0x000000ffff067224 */ /* 0x000fc800078e0005 */
[----:B------:R-:W-:-:S08]  /*3a70*/  IMAD.WIDE.U32.X R6, R11, R9, R6, P0 ;  /* 0x000000090b067225 */ /* 0x000fd000000e0406 */
.L_x_48:
[----:B------:R-:W2:Y:S01]  /*3a80*/  LDC.64 R26, c[0x0][0x640] ;  /* 0x00019000ff1a7b82 */ /* 0x000ea20000000a00 */
[-CC-:B-1----:R-:W-:Y:S01]  /*3a90*/  SHF.R.U64 R29, R6, R0.reuse, R7.reuse ;  /* 0x00000000061d7219 */ /* 0x182fe20000001207 */
[----:B---3--:R-:W-:Y:S01]  /*3aa0*/  IMAD.MOV R14, RZ, RZ, -R14 ;  /* 0x000000ffff0e7224 */ /* 0x008fe200078e0a0e */
[----:B------:R-:W-:Y:S01]  /*3ab0*/  SHF.R.U32.HI R0, RZ, R0, R7 ;  /* 0x00000000ff007219 */ /* 0x000fe20000011607 */
[----:B------:R-:W-:Y:S01]  /*3ac0*/  ULDC UR4, c[0x0][0x154] ;  /* 0x0000550000047ab9 */ /* 0x000fe20000000800 */
[----:B------:R-:W-:Y:S01]  /*3ad0*/  IADD3 R5, P0, RZ, -R29, RZ ;  /* 0x8000001dff057210 */ /* 0x000fe20007f1e0ff */
[----:B------:R-:W-:Y:S02]  /*3ae0*/  IMAD R15, R15, R14, R10 ;  /* 0x0000000e0f0f7224 */ /* 0x000fe400078e020a */
[----:B------:R-:W1:Y:S01]  /*3af0*/  LDC R4, c[0x0][0x618] ;  /* 0x00018600ff047b82 */ /* 0x000e620000000800 */
[----:B------:R-:W-:Y:S02]  /*3b00*/  IMAD.MOV.U32 R7, RZ, RZ, 0x1 ;  /* 0x00000001ff077424 */ /* 0x000fe400078e00ff */
[----:B------:R-:W-:-:S04]  /*3b10*/  IMAD.X R3, RZ, RZ, ~R0, P0 ;  /* 0x000000ffff037224 */ /* 0x000fc800000e0e00 */
[-C--:B------:R-:W-:Y:S01]  /*3b20*/  IMAD R0, R3, R12.reuse, RZ ;  /* 0x0000000c03007224 */ /* 0x080fe200078e02ff */
[----:B------:R-:W3:Y:S01]  /*3b30*/  LDC R6, c[0x0][0x608] ;  /* 0x00018200ff067b82 */ /* 0x000ee20000000800 */
[----:B0-----:R-:W-:-:S04]  /*3b40*/  IMAD.WIDE.U32 R2, R5, R12, R18 ;  /* 0x0000000c05027225 */ /* 0x001fc800078e0012 */
[----:B------:R-:W-:Y:S01]  /*3b50*/  IMAD R5, R5, R13, R0 ;  /* 0x0000000d05057224 */ /* 0x000fe200078e0200 */
[----:B------:R-:W-:Y:S02]  /*3b60*/  I2FP.F32.U32 R0, R20 ;  /* 0x0000001400007245 */ /* 0x000fe40000201000 */
[----:B------:R-:W0:Y:S01]  /*3b70*/  LDC R24, c[0x0][0x658] ;  /* 0x00019600ff187b82 */ /* 0x000e220000000800 */
[----:B------:R-:W-:Y:S01]  /*3b80*/  IMAD.IADD R3, R3, 0x1, R5 ;  /* 0x0000000103037824 */ /* 0x000fe200078e0205 */
[----:B--2---:R-:W-:Y:S01]  /*3b90*/  ISETP.NE.U32.AND P0, PT, R26, RZ, PT ;  /* 0x000000ff1a00720c */ /* 0x004fe20003f05070 */
[----:B------:R-:W-:Y:S01]  /*3ba0*/  FMUL R0, R0, UR4 ;  /* 0x0000000400007c20 */ /* 0x000fe20008400000 */
[----:B------:R-:W-:Y:S02]  /*3bb0*/  IMAD.MOV.U32 R5, RZ, RZ, -0x1 ;  /* 0xffffffffff057424 */ /* 0x000fe400078e00ff */
[----:B------:R-:W-:Y:S01]  /*3bc0*/  ISETP.NE.AND.EX P0, PT, R27, RZ, PT, P0 ;  /* 0x000000ff1b00720c */ /* 0x000fe20003f05300 */
[----:B------:R2:W4:Y:S01]  /*3bd0*/  F2I.U32.TRUNC.NTZ R12, R0 ;  /* 0x00000000000c7305 */ /* 0x000522000020f000 */
[----:B------:R-:W2:Y:S01]  /*3be0*/  LDC R13, c[0x0][0x148] ;  /* 0x00005200ff0d7b82 */ /* 0x000ea20000000800 */
[----:B-1----:R-:W-:-:S02]  /*3bf0*/  SHF.R.U64 R10, R2, R4, R3 ;  /* 0x00000004020a7219 */ /* 0x002fc40000001203 */
[----:B------:R-:W-:-:S05]  /*3c00*/  SHF.R.U32.HI R3, RZ, R4, R3 ;  /* 0x00000004ff037219 */ /* 0x000fca0000011603 */
[----:B------:R-:W1:Y:S01]  /*3c10*/  LDC R14, c[0x0][0x600] ;  /* 0x00018000ff0e7b82 */ /* 0x000e620000000800 */
[-CC-:B---3--:R-:W-:Y:S02]  /*3c20*/  SHF.R.U64 R8, R10, R6.reuse, R3.reuse ;  /* 0x000000060a087219 */ /* 0x188fe40000001203 */
[----:B------:R-:W-:-:S05]  /*3c30*/  SHF.R.U32.HI R3, RZ, R6, R3 ;  /* 0x00000006ff037219 */ /* 0x000fca0000011603 */
[----:B-----5:R-:W3:Y:S01]  /*3c40*/  LDC R25, c[0x0][0x648] ;  /* 0x00019200ff197b82 */ /* 0x020ee20000000800 */
[-CC-:B0-----:R-:W-:Y:S02]  /*3c50*/  SHF.R.U64 R11, R8, R24.reuse, R3.reuse ;  /* 0x00000018080b7219 */ /* 0x181fe40000001203 */
[-C--:B------:R-:W-:Y:S02]  /*3c60*/  SHF.L.U32 R5, R5, R24.reuse, RZ ;  /* 0x0000001805057219 */ /* 0x080fe400000006ff */
[-C--:B------:R-:W-:Y:S01]  /*3c70*/  SHF.R.U32.HI R3, RZ, R24.reuse, R3 ;  /* 0x00000018ff037219 */ /* 0x080fe20000011603 */
[----:B------:R-:W-:Y:S01]  /*3c80*/  IMAD.MOV.U32 R2, RZ, RZ, R11 ;  /* 0x000000ffff027224 */ /* 0x000fe200078e000b */
[----:B------:R-:W-:Y:S01]  /*3c90*/  SHF.L.U32 R24, R7, R24, RZ ;  /* 0x0000001807187219 */ /* 0x000fe200000006ff */
[----:B------:R-:W0:Y:S01]  /*3ca0*/  LDC R32, c[0x0][0x638] ;  /* 0x00018e00ff207b82 */ /* 0x000e220000000800 */
[----:B------:R-:W-:-:S07]  /*3cb0*/  LOP3.LUT R21, RZ, R5, RZ, 0x33, !PT ;  /* 0x00000005ff157212 */ /* 0x000fce00078e33ff */
[----:B------:R-:W0:Y:S01]  /*3cc0*/  LDC R33, c[0x0][0x610] ;  /* 0x00018400ff217b82 */ /* 0x000e220000000800 */
[----:B----4-:R-:W-:Y:S05]  /*3cd0*/  @!P0 BRA `(.L_x_49) ;  /* 0x0000000000288947 */ /* 0x010fea0003800000 */
[----:B--2---:R-:W2:Y:S02]  /*3ce0*/  LDC R0, c[0x0][0x64c] ;  /* 0x00019300ff007b82 */ /* 0x004ea40000000800 */
[----:B--2---:R-:W-:-:S05]  /*3cf0*/  IADD3 R7, P0, R11, R0, RZ ;  /* 0x000000000b077210 */ /* 0x004fca0007f1e0ff */
        /* <DEDUP_REMOVED lines=8> */
.L_x_49:
[----:B------:R-:W-:Y:S01]  /*3d80*/  ISETP.NE.AND P0, PT, R22, 0x1, PT ;  /* 0x000000011600780c */ /* 0x000fe20003f05270 */
[----:B-1----:R-:W-:Y:S01]  /*3d90*/  VIADD R5, R14, 0xffffffff ;  /* 0xffffffff0e057836 */ /* 0x002fe20000000000 */
[----:B--23--:R-:W-:Y:S01]  /*3da0*/  SHF.R.U64 R0, R2, R25, R3 ;  /* 0x0000001902007219 */ /* 0x00cfe20000001203 */
[----:B------:R-:W-:Y:S01]  /*3db0*/  IMAD.MOV R12, RZ, RZ, -R12 ;  /* 0x000000ffff0c7224 */ /* 0x000fe200078e0a0c */
[----:B------:R-:W-:Y:S01]  /*3dc0*/  LOP3.LUT R3, R8, R21, RZ, 0xc0, !PT ;  /* 0x0000001508037212 */ /* 0x000fe200078ec0ff */
[----:B------:R-:W-:Y:S02]  /*3dd0*/  IMAD.MOV.U32 R4, RZ, RZ, 0x1 ;  /* 0x00000001ff047424 */ /* 0x000fe400078e00ff */
[----:B------:R-:W-:Y:S02]  /*3de0*/  IMAD.MOV R2, RZ, RZ, -R0 ;  /* 0x000000ffff027224 */ /* 0x000fe400078e0a00 */
[----:B------:R-:W-:Y:S01]  /*3df0*/  IMAD R0, R24, R0, R3 ;  /* 0x0000000018007224 */ /* 0x000fe200078e0203 */
[----:B------:R-:W-:Y:S01]  /*3e00*/  LOP3.LUT R3, R10, R5, RZ, 0xc0, !PT ;  /* 0x000000050a037212 */ /* 0x000fe200078ec0ff */
[----:B0-----:R-:W-:-:S02]  /*3e10*/  IMAD R2, R2, R32, R11 ;  /* 0x0000002002027224 */ /* 0x001fc400078e020b */
[----:B------:R-:W-:Y:S02]  /*3e20*/  @P0 IMAD R15, R13, R12, R20 ;  /* 0x0000000c0d0f0224 */ /* 0x000fe400078e0214 */
[----:B------:R-:W-:Y:S01]  /*3e30*/  IMAD R3, R2, R14, R3 ;  /* 0x0000000e02037224 */ /* 0x000fe200078e0203 */
[----:B------:R-:W-:Y:S01]  /*3e40*/  PRMT R2, R4, 0x7610, R2 ;  /* 0x0000761004027816 */ /* 0x000fe20000000002 */
[----:B------:R-:W-:-:S05]  /*3e50*/  IMAD R0, R0, R33, R15 ;  /* 0x0000002100007224 */ /* 0x000fca00078e020f */
[----:B------:R-:W-:Y:S02]  /*3e60*/  SEL R37, R3, R0, !P0 ;  /* 0x0000000003257207 */ /* 0x000fe40004000000 */
[----:B------:R-:W-:-:S07]  /*3e70*/  SEL R0, R0, R3, !P0 ;  /* 0x0000000300007207 */ /* 0x000fce0004000000 */
.L_x_47:
[----:B------:R-:W-:Y:S01]  /*3e80*/  LOP3.LUT P0, RZ, R2, 0xff, RZ, 0xc0, !PT ;  /* 0x000000ff02ff7812 */ /* 0x000fe2000780c0ff */
[----:B------:R-:W-:-:S12]  /*3e90*/  IMAD.MOV.U32 R36, RZ, RZ, R0 ;  /* 0x000000ffff247224 */ /* 0x000fd800078e0000 */
[----:B------:R-:W-:Y:S05]  /*3ea0*/  @P0 BRA `(.L_x_50) ;  /* 0xffffffd000c80947 */ /* 0x000fea000383ffff */
[----:B------:R-:W-:Y:S05]  /*3eb0*/  EXIT ;  /* 0x000000000000794d */ /* 0x000fea0003800000 */
.L_x_7:
        /* <DEDUP_REMOVED lines=26> */
.L_x_52:
[----:B------:R-:W0:Y:S01]  /*4060*/  LDC.64 R28, c[0x0][0x640] ;  /* 0x00019000ff1c7b82 */ /* 0x000e220000000a00 */
[-CC-:B------:R-:W-:Y:S01]  /*4070*/  SHF.R.U64 R15, R10, R20.reuse, R11.reuse ;  /* 0x000000140a0f7219 */ /* 0x180fe2000000120b */
[----:B------:R-:W-:Y:S01]  /*4080*/  IMAD.MOV.U32 R26, RZ, RZ, 0x1 ;  /* 0x00000001ff1a7424 */ /* 0x000fe200078e00ff */
        /* <DEDUP_REMOVED lines=8> */
[----:B------:R-:W-:Y:S01]  /*4110*/  IMAD.MOV.U32 R8, RZ, RZ, -0x1 ;  /* 0xffffffffff087424 */ /* 0x000fe200078e00ff */
[----:B------:R-:W3:Y:S01]  /*4120*/  LDC R27, c[0x0][0x658] ;  /* 0x00019600ff1b7b82 */ /* 0x000ee20000000800 */
[----:B------:R-:W-:Y:S01]  /*4130*/  IMAD.IADD R7, R7, 0x1, R9 ;  /* 0x0000000107077824 */ /* 0x000fe200078e0209 */
[----:B0-----:R-:W-:-:S04]  /*4140*/  ISETP.NE.U32.AND P0, PT, R28, RZ, PT ;  /* 0x000000ff1c00720c */ /* 0x001fc80003f05070 */
        /* <DEDUP_REMOVED lines=25> */
.L_x_53:
[----:B------:R-:W-:Y:S01]  /*42e0*/  ISETP.NE.AND P0, PT, R22, 0x1, PT ;  /* 0x000000011600780c */ /* 0x000fe20003f05270 */
[----:B0-----:R-:W-:Y:S01]  /*42f0*/  VIADD R13, R23, 0xffffffff ;  /* 0xffffffff170d7836 */ /* 0x001fe20000000000 */
[----:B-1----:R-:W-:Y:S02]  /*4300*/  SHF.R.U64 R6, R6, R24, R7 ;  /* 0x0000001806067219 */ /* 0x002fe40000001207 */
[----:B------:R-:W-:Y:S02]  /*4310*/  SHF.L.U32 R26, R26, R27, RZ ;  /* 0x0000001b1a1a7219 */ /* 0x000fe400000006ff */
[----:B------:R-:W-:Y:S01]  /*4320*/  LOP3.LUT R3, R21, R30, RZ, 0xc0, !PT ;  /* 0x0000001e15037212 */ /* 0x000fe200078ec0ff */
[----:B------:R-:W-:Y:S01]  /*4330*/  IMAD.MOV R7, RZ, RZ, -R6 ;  /* 0x000000ffff077224 */ /* 0x000fe200078e0a06 */
[----:B------:R-:W-:Y:S01]  /*4340*/  LOP3.LUT R13, R12, R13, RZ, 0xc0, !PT ;  /* 0x0000000d0c0d7212 */ /* 0x000fe200078ec0ff */
[----:B------:R-:W-:Y:S02]  /*4350*/  IMAD.MOV.U32 R12, RZ, RZ, R15 ;  /* 0x000000ffff0c7224 */ /* 0x000fe400078e000f */
[----:B------:R-:W-:-:S02]  /*4360*/  IMAD R3, R26, R6, R3 ;  /* 0x000000061a037224 */ /* 0x000fc400078e0203 */
[----:B------:R-:W-:Y:S02]  /*4370*/  @P0 IMAD R4, R5, R14, R2 ;  /* 0x0000000e05040224 */ /* 0x000fe400078e0202 */
[----:B--2---:R-:W-:Y:S02]  /*4380*/  IMAD R2, R7, R25, R20 ;  /* 0x0000001907027224 */ /* 0x004fe400078e0214 */
[----:B---3--:R-:W-:Y:S02]  /*4390*/  IMAD R4, R3, R31, R4 ;  /* 0x0000001f03047224 */ /* 0x008fe400078e0204 */
[----:B------:R-:W-:Y:S02]  /*43a0*/  IMAD R13, R2, R23, R13 ;  /* 0x00000017020d7224 */ /* 0x000fe400078e020d */
[----:B------:R-:W-:-:S03]  /*43b0*/  IMAD.MOV.U32 R6, RZ, RZ, 0x1 ;  /* 0x00000001ff067424 */ /* 0x000fc600078e00ff */
[----:B------:R-:W-:Y:S02]  /*43c0*/  SEL R11, R13, R4, !P0 ;  /* 0x000000040d0b7207 */ /* 0x000fe40004000000 */
[----:B------:R-:W-:-:S07]  /*43d0*/  SEL R13, R4, R13, !P0 ;  /* 0x0000000d040d7207 */ /* 0x000fce0004000000 */
.L_x_51:
[----:B------:R-:W-:-:S08]  /*43e0*/  NOP ;  /* 0x0000000000007918 */ /* 0x000fd00000000000 */
[----:B------:R-:W0:-:S00]  /*43f0*/  USETMAXREG.DEALLOC.CTAPOOL 0x28 ;  /* 0x00000028000079c8 */ /* 0x000e0000080e0500 */
[----:B0-----:R-:W-:-:S13]  /*4400*/  ISETP.NE.AND P0, PT, R0, RZ, PT ;  /* 0x000000ff0000720c */ /* 0x001fda0003f05270 */
[----:B------:R-:W-:Y:S05]  /*4410*/  @P0 EXIT ;  /* 0x000000000000094d */ /* 0x000fea0003800000 */
[----:B------:R-:W-:Y:S01]  /*4420*/  LOP3.LUT P0, RZ, R6, 0xff, RZ, 0xc0, !PT ;  /* 0x000000ff06ff7812 */ /* 0x000fe2000780c0ff */
[----:B------:R-:W-:Y:S02]  /*4430*/  IMAD.MOV.U32 R8, RZ, RZ, 0x1 ;  /* 0x00000001ff087424 */ /* 0x000fe400078e00ff */
[----:B------:R-:W-:-:S10]  /*4440*/  IMAD.MOV.U32 R10, RZ, RZ, RZ ;  /* 0x000000ffff0a7224 */ /* 0x000fd400078e00ff */
[----:B------:R-:W-:Y:S05]  /*4450*/  @!P0 BRA `(.L_x_54) ;  /* 0x0000000c00608947 */ /* 0x000fea0003800000 */
[----:B------:R-:W0:Y:S01]  /*4460*/  LDC R0, c[0x0][0x28c] ;  /* 0x0000a300ff007b82 */ /* 0x000e220000000800 */
[----:B------:R-:W1:Y:S01]  /*4470*/  S2R R6, SR_CgaCtaId ;  /* 0x0000000000067919 */ /* 0x000e620000008800 */
[----:B------:R-:W-:Y:S01]  /*4480*/  BSSY B0, `(.L_x_54) ;  /* 0x00000d5000007945 */ /* 0x000fe20003800000 */
[----:B------:R-:W-:Y:S01]  /*4490*/  IMAD.MOV.U32 R9, RZ, RZ, 0x1 ;  /* 0x00000001ff097424 */ /* 0x000fe200078e00ff */
[----:B------:R-:W-:Y:S01]  /*44a0*/  ULDC UR4, c[0x0][0x600] ;  /* 0x0001800000047ab9 */ /* 0x000fe20000000800 */
[----:B------:R-:W-:Y:S01]  /*44b0*/  IMAD.MOV.U32 R8, RZ, RZ, 0x1 ;  /* 0x00000001ff087424 */ /* 0x000fe200078e00ff */
[----:B------:R-:W-:Y:S01]  /*44c0*/  UIADD3 UR4, UR4, -0x1, URZ ;  /* 0xffffffff04047890 */ /* 0x000fe2000fffe03f */
[----:B------:R-:W-:Y:S01]  /*44d0*/  IMAD.MOV.U32 R10, RZ, RZ, RZ ;  /* 0x000000ffff0a7224 */ /* 0x000fe200078e00ff */
[----:B------:R-:W-:Y:S01]  /*44e0*/  ULDC.64 UR22, c[0x0][0x198] ;  /* 0x0000660000167ab9 */ /* 0x000fe20000000a00 */
[----:B0-----:R-:W-:-:S05]  /*44f0*/  VIADD R0, R0, 0x7f ;  /* 0x0000007f00007836 */ /* 0x001fca0000000000 */
[----:B------:R-:W-:-:S04]  /*4500*/  SHF.R.S32.HI R3, RZ, 0x1f, R0 ;  /* 0x0000001fff037819 */ /* 0x000fc80000011400 */
[----:B------:R-:W-:Y:S02]  /*4510*/  LEA.HI R3, R3, R0, RZ, 0x7 ;  /* 0x0000000003037211 */ /* 0x000fe400078f38ff */
[----:B------:R-:W-:Y:S02]  /*4520*/  LOP3.LUT R0, R17, 0x2, RZ, 0xfc, !PT ;  /* 0x0000000211007812 */ /* 0x000fe400078efcff */
[----:B-1----:R-:W-:Y:S02]  /*4530*/  LOP3.LUT R6, R6, 0x1, RZ, 0xc0, !PT ;  /* 0x0000000106067812 */ /* 0x002fe400078ec0ff */
[----:B------:R-:W-:-:S07]  /*4540*/  SHF.R.S32.HI R7, RZ, 0x7, R3 ;  /* 0x00000007ff077819 */ /* 0x000fce0000011403 */
.L_x_65:
[----:B------:R-:W-:-:S03]  /*4550*/  UMOV UR5, 0xffffffff ;  /* 0xffffffff00057882 */ /* 0x000fc60000000000 */
[----:B------:R-:W-:Y:S05]  /*4560*/  BRA.DIV UR5, `(.L_x_55) ;  /* 0x0000000e05e07947 */ /* 0x000fea000b800000 */
[----:B------:R-:W-:-:S13]  /*4570*/  ELECT P6, URZ, PT ;  /* 0x00000000003f782f */ /* 0x000fda00038c0000 */
.L_x_75:
[----:B------:R-:W0:Y:S01]  /*4580*/  LDC R2, c[0x0][0x28c] ;  /* 0x0000a300ff027b82 */ /* 0x000e220000000800 */
[----:B------:R-:W-:Y:S01]  /*4590*/  BSSY B1, `(.L_x_56) ;  /* 0x0000046000017945 */ /* 0x000fe20003800000 */
[----:B0-----:R-:W-:-:S13]  /*45a0*/  ISETP.LT.OR P6, PT, R2, 0x1, !P6 ;  /* 0x000000010200780c */ /* 0x001fda00077c1670 */
[----:B------:R-:W-:Y:S05]  /*45b0*/  @P6 BRA `(.L_x_57) ;  /* 0x00000004000c6947 */ /* 0x000fea0003800000 */
[----:B------:R-:W-:Y:S02]  /*45c0*/  IMAD R11, R11, 0x2, R6 ;  /* 0x000000020b0b7824 */ /* 0x000fe400078e0206 */
[----:B------:R-:W-:Y:S02]  /*45d0*/  IMAD.SHL.U32 R13, R13, 0x100, RZ ;  /* 0x000001000d0d7824 */ /* 0x000fe400078e00ff */
[----:B------:R-:W-:Y:S02]  /*45e0*/  VIADD R20, R7, 0x1 ;  /* 0x0000000107147836 */ /* 0x000fe40000000000 */
[----:B------:R-:W-:Y:S02]  /*45f0*/  IMAD.MOV.U32 R21, RZ, RZ, RZ ;  /* 0x000000ffff157224 */ /* 0x000fe400078e00ff */
[----:B------:R-:W-:Y:S02]  /*4600*/  IMAD.MOV.U32 R2, RZ, RZ, R8 ;  /* 0x000000ffff027224 */ /* 0x000fe400078e0008 */
[----:B------:R-:W-:-:S02]  /*4610*/  IMAD.MOV.U32 R3, RZ, RZ, R10 ;  /* 0x000000ffff037224 */ /* 0x000fc400078e000a */
[----:B------:R-:W-:-:S07]  /*4620*/  IMAD.SHL.U32 R11, R11, 0x4, RZ ;  /* 0x000000040b0b7824 */ /* 0x000fce00078e00ff */
.L_x_60:
[----:B------:R-:W0:Y:S01]  /*4630*/  S2R R5, SR_CgaCtaId ;  /* 0x0000000000057919 */ /* 0x000e220000008800 */
[----:B------:R-:W-:Y:S02]  /*4640*/  MOV R4, 0x400 ;  /* 0x0000040000047802 */ /* 0x000fe40000000f00 */
[----:B------:R-:W-:Y:S02]  /*4650*/  LOP3.LUT P0, RZ, R16, 0x7f, RZ, 0xc0, !PT ;  /* 0x0000007f10ff7812 */ /* 0x000fe4000780c0ff */
[----:B0-----:R-:W-:Y:S02]  /*4660*/  LEA R14, R5, R4, 0x18 ;  /* 0x00000004050e7211 */ /* 0x001fe400078ec0ff */
[----:B------:R-:W-:-:S09]  /*4670*/  SHF.L.U32 R4, R2, 0x1f, RZ ;  /* 0x0000001f02047819 */ /* 0x000fd200000006ff */
[----:B------:R-:W0:Y:S01]  /*4680*/  @!P0 LDC R5, c[0x0][0x500] ;  /* 0x00014000ff058b82 */ /* 0x000e220000000800 */
[----:B------:R-:W-:-:S04]  /*4690*/  IMAD R15, R3, 0x8, R14 ;  /* 0x00000008030f7824 */ /* 0x000fc800078e020e */
[----:B------:R-:W1:Y:S02]  /*46a0*/  SYNCS.PHASECHK.TRANS64.TRYWAIT P1, [R15+URZ+0x18], R4 ;  /* 0x000018040f0075a7 */ /* 0x000e64000802017f */
[----:B-1----:R-:W-:Y:S05]  /*46b0*/  @!P1 BRA `(.L_x_58) ;  /* 0x0000000c00ac9947 */ /* 0x002fea0003800000 */
.L_x_76:
[----:B-1----:R-:W-:Y:S01]  /*46c0*/  PRMT R4, R0, 0x9910, RZ ;  /* 0x0000991000047816 */ /* 0x002fe200000000ff */
[----:B0-----:R0:W-:Y:S03]  /*46d0*/  @!P0 SYNCS.ARRIVE.TRANS64 RZ, [R15+URZ], R5 ;  /* 0x000000050fff89a7 */ /* 0x0011e6000800003f */
[----:B------:R-:W-:-:S13]  /*46e0*/  ISETP.NE.AND P0, PT, R4, 0x2, PT ;  /* 0x000000020400780c */ /* 0x000fda0003f05270 */
[----:B0-----:R-:W-:Y:S05]  /*46f0*/  @P0 BRA `(.L_x_59) ;  /* 0x0000000000040947 */ /* 0x001fea0003800000 */
[----:B------:R-:W-:Y:S01]  /*4700*/  BPT.TRAP 0x1 ;  /* 0x000000040000795c */ /* 0x000fe20000300000 */
.L_x_59:
[----:B------:R-:W-:Y:S01]  /*4710*/  IMAD R4, R3, 0x4, R6 ;  /* 0x0000000403047824 */ /* 0x000fe200078e0206 */
[----:B------:R-:W-:Y:S01]  /*4720*/  R2UR UR34, R21 ;  /* 0x00000000152272ca */ /* 0x000fe200000e0000 */
[--C-:B------:R-:W-:Y:S01]  /*4730*/  IMAD R5, R3, 0x10000, R14.reuse ;  /* 0x0001000003057824 */ /* 0x100fe200078e020e */
[----:B------:R-:W-:Y:S01]  /*4740*/  R2UR UR33, R15 ;  /* 0x000000000f2172ca */ /* 0x000fe200000e0000 */
[----:B------:R-:W-:Y:S01]  /*4750*/  IMAD.SHL.U32 R4, R4, 0x100, RZ ;  /* 0x0000010004047824 */ /* 0x000fe200078e00ff */
[----:B------:R-:W-:Y:S01]  /*4760*/  R2UR UR36, R12 ;  /* 0x000000000c2472ca */ /* 0x000fe200000e0000 */
[----:B------:R-:W-:Y:S01]  /*4770*/  VIADD R20, R20, 0xffffffff ;  /* 0xffffffff14147836 */ /* 0x000fe20000000000 */
[----:B------:R-:W-:Y:S01]  /*4780*/  R2UR UR24, R5 ;  /* 0x00000000051872ca */ /* 0x000fe200000e0000 */
[----:B------:R-:W-:Y:S01]  /*4790*/  IMAD R4, R4, 0x2, R14 ;  /* 0x0000000204047824 */ /* 0x000fe200078e020e */
[----:B------:R-:W-:Y:S01]  /*47a0*/  R2UR UR35, R13 ;  /* 0x000000000d2372ca */ /* 0x000fe200000e0000 */
[----:B------:R-:W-:Y:S01]  /*47b0*/  UIADD3 UR6, UP0, UR22, 0xf0, URZ ;  /* 0x000000f016067890 */ /* 0x000fe2000ff1e03f */
[----:B------:R-:W-:Y:S01]  /*47c0*/  R2UR UR19, R11 ;  /* 0x000000000b1372ca */ /* 0x000fe200000e0000 */
[----:B------:R-:W-:Y:S01]  /*47d0*/  UIADD3 UR30, UP1, UR22, 0x1f0, URZ ;  /* 0x000001f0161e7890 */ /* 0x000fe2000ff3e03f */
[----:B------:R-:W-:Y:S01]  /*47e0*/  R2UR UR8, R4 ;  /* 0x00000000040872ca */ /* 0x000fe200000e0000 */
[----:B------:R-:W-:Y:S01]  /*47f0*/  UIADD3.X UR7, URZ, UR23, URZ, UP0, !UPT ;  /* 0x000000173f077290 */ /* 0x000fe200087fe43f */
[----:B------:R-:W-:Y:S01]  /*4800*/  ISETP.GT.AND P1, PT, R20, 0x1, PT ;  /* 0x000000011400780c */ /* 0x000fe20003f24270 */
[----:B------:R-:W-:Y:S01]  /*4810*/  UIADD3 UR26, UR34, 0x40, URZ ;  /* 0x00000040221a7890 */ /* 0x000fe2000fffe03f */
[----:B------:R-:W-:Y:S01]  /*4820*/  VIADD R3, R3, 0x1 ;  /* 0x0000000103037836 */ /* 0x000fe20000000000 */
[----:B------:R-:W-:Y:S01]  /*4830*/  UIADD3.X UR31, URZ, UR23, URZ, UP1, !UPT ;  /* 0x000000173f1f7290 */ /* 0x000fe20008ffe43f */
[----:B------:R-:W-:Y:S01]  /*4840*/  VIADD R21, R21, 0x80 ;  /* 0x0000008015157836 */ /* 0x000fe20000000000 */
[----:B------:R-:W-:-:S02]  /*4850*/  UIADD3 UR32, UR24, 0x100, URZ ;  /* 0x0000010018207890 */ /* 0x000fc4000fffe03f */
[----:B------:R-:W-:Y:S01]  /*4860*/  UIADD3 UR24, UR24, 0x8100, URZ ;  /* 0x0000810018187890 */ /* 0x000fe2000fffe03f */
[----:B------:R-:W-:Y:S01]  /*4870*/  ISETP.NE.AND P0, PT, R3, 0x3, PT ;  /* 0x000000030300780c */ /* 0x000fe20003f05270 */
[----:B------:R-:W-:Y:S01]  /*4880*/  UMOV UR14, 0x0 ;  /* 0x00000000000e7882 */ /* 0x000fe20000000000 */
[----:B------:R-:W-:Y:S01]  /*4890*/  UMOV UR15, 0x10000000 ;  /* 0x10000000000f7882 */ /* 0x000fe20000000000 */
[----:B------:R-:W-:Y:S01]  /*48a0*/  UIADD3 UR16, UR8, 0x30100, URZ ;  /* 0x0003010008107890 */ /* 0x000fe2000fffe03f */
[----:B------:R-:W-:Y:S01]  /*48b0*/  SEL R5, RZ, 0x1, P0 ;  /* 0x00000001ff057807 */ /* 0x000fe20000000000 */
[----:B------:R-:W-:Y:S01]  /*48c0*/  UIADD3 UR8, UR8, 0x30500, URZ ;  /* 0x0003050008087890 */ /* 0x000fe2000fffe03f */
[----:B------:R0:W-:Y:S01]  /*48d0*/  UTMALDG.3D [UR32], [UR6], desc[UR14] ;  /* 0x00000e20060075b4 */ /* 0x0001e20008011000 */
[----:B------:R-:W-:Y:S01]  /*48e0*/  UMOV UR25, UR33 ;  /* 0x0000002100197c82 */ /* 0x000fe20008000000 */
[----:B------:R-:W-:Y:S01]  /*48f0*/  UMOV UR28, UR36 ;  /* 0x00000024001c7c82 */ /* 0x000fe20008000000 */
[----:B------:R-:W-:Y:S01]  /*4900*/  UMOV UR27, UR35 ;  /* 0x00000023001b7c82 */ /* 0x000fe20008000000 */
[----:B------:R-:W-:Y:S01]  /*4910*/  UMOV UR5, 0x30000 ;  /* 0x0003000000057882 */ /* 0x000fe20000000000 */
[----:B------:R-:W-:Y:S01]  /*4920*/  UMOV UR17, UR33 ;  /* 0x0000002100117c82 */ /* 0x000fe20008000000 */
[----:B------:R-:W-:Y:S01]  /*4930*/  UMOV UR18, UR34 ;  /* 0x0000002200127c82 */ /* 0x000fe20008000000 */
[----:B------:R-:W-:Y:S01]  /*4940*/  UMOV UR20, UR36 ;  /* 0x0000002400147c82 */ /* 0x000fe20008000000 */
[----:B------:R-:W-:Y:S01]  /*4950*/  UMOV UR9, UR33 ;  /* 0x0000002100097c82 */ /* 0x000fe20008000000 */
[----:B------:R-:W-:Y:S01]  /*4960*/  UMOV UR11, UR19 ;  /* 0x00000013000b7c82 */ /* 0x000fe20008000000 */
[----:B------:R-:W-:Y:S01]  /*4970*/  UMOV UR12, UR36 ;  /* 0x00000024000c7c82 */ /* 0x000fe20008000000 */
[----:B------:R0:W-:Y:S01]  /*4980*/  UTMALDG.3D [UR24], [UR6], desc[UR14] ;  /* 0x00000e18060075b4 */ /* 0x0001e20008011000 */
[----:B------:R-:W-:Y:S01]  /*4990*/  UMOV UR10, UR26 ;  /* 0x0000001a000a7c82 */ /* 0x000fe20008000000 */
[----:B------:R-:W-:-:S02]  /*49a0*/  LOP3.LUT R2, R2, R5, RZ, 0x3c, !PT ;  /* 0x0000000502027212 */ /* 0x000fc400078e3cff */
[----:B------:R-:W-:Y:S01]  /*49b0*/  SEL R3, R3, RZ, P0 ;  /* 0x000000ff03037207 */ /* 0x000fe20000000000 */
[----:B------:R0:W-:Y:S01]  /*49c0*/  UTMALDG.3D.MULTICAST [UR16], [UR30], UR5, desc[UR14] ;  /* 0x00000e101e0073b4 */ /* 0x0001e20008011805 */
[----:B------:R0:W-:Y:S02]  /*49d0*/  UTMALDG.3D.MULTICAST [UR8], [UR30], UR5, desc[UR14] ;  /* 0x00000e081e0073b4 */ /* 0x0001e40008011805 */
[----:B0-----:R-:W-:Y:S05]  /*49e0*/  @P1 BRA `(.L_x_60) ;  /* 0xfffffffc00101947 */ /* 0x001fea000383ffff */
.L_x_57:
[----:B------:R-:W-:Y:S05]  /*49f0*/  BSYNC B1 ;  /* 0x0000000000017941 */ /* 0x000fea0003800000 */
.L_x_56:
[----:B------:R-:W-:Y:S01]  /*4a00*/  LOP3.LUT P0, RZ, R9, 0xff, RZ, 0xc0, !PT ;  /* 0x000000ff09ff7812 */ /* 0x000fe2000780c0ff */
[----:B------:R-:W-:Y:S01]  /*4a10*/  ULDC UR6, c[0x0][0xc] ;  /* 0x0000030000067ab9 */ /* 0x000fe20000000800 */
[----:B------:R-:W-:Y:S01]  /*4a20*/  ULDC UR7, c[0x0][0x10] ;  /* 0x0000040000077ab9 */ /* 0x000fe20000000800 */
[----:B------:R-:W0:Y:S01]  /*4a30*/  LDC R5, c[0x0][0x14] ;  /* 0x00000500ff057b82 */ /* 0x000e220000000800 */
[C---:B------:R-:W-:Y:S01]  /*4a40*/  IMAD.IADD R10, R7.reuse, 0x1, R10 ;  /* 0x00000001070a7824 */ /* 0x040fe200078e020a */
[----:B------:R-:W-:Y:S01]  /*4a50*/  UIMAD.WIDE.U32 UR6, UR6, UR7, URZ ;  /* 0x00000007060672a5 */ /* 0x000fe2000f8e003f */
[----:B------:R-:W-:Y:S01]  /*4a60*/  ISETP.GE.U32.AND P1, PT, R7, 0x3, PT ;  /* 0x000000030700780c */ /* 0x000fe20003f26070 */
[----:B------:R-:W-:Y:S01]  /*4a70*/  BSSY B1, `(.L_x_61) ;  /* 0x0000073000017945 */ /* 0x000fe20003800000 */
[----:B------:R-:W-:Y:S02]  /*4a80*/  IMAD.MOV.U32 R13, RZ, RZ, -0x1 ;  /* 0xffffffffff0d7424 */ /* 0x000fe400078e00ff */
[----:B------:R-:W-:-:S02]  /*4a90*/  IMAD.MOV.U32 R11, RZ, RZ, -0x1 ;  /* 0xffffffffff0b7424 */ /* 0x000fc400078e00ff */
[----:B------:R-:W-:Y:S01]  /*4aa0*/  IMAD.MOV.U32 R12, RZ, RZ, -0x1 ;  /* 0xffffffffff0c7424 */ /* 0x000fe200078e00ff */
[----:B------:R-:W1:Y:S01]  /*4ab0*/  @P0 S2R R3, SR_CgaCtaId ;  /* 0x0000000000030919 */ /* 0x000e620000008800 */
[----:B------:R-:W-:Y:S01]  /*4ac0*/  @P0 MOV R2, 0x400 ;  /* 0x0000040000020802 */ /* 0x000fe20000000f00 */
[----:B0-----:R-:W-:-:S04]  /*4ad0*/  IMAD.WIDE.U32 R18, R5, UR6, R18 ;  /* 0x0000000605127c25 */ /* 0x001fc8000f8e0012 */
[----:B------:R-:W-:Y:S01]  /*4ae0*/  IMAD R9, R5, UR7, RZ ;  /* 0x0000000705097c24 */ /* 0x000fe2000f8e02ff */
[----:B------:R-:W-:-:S03]  /*4af0*/  ULDC.64 UR6, c[0x0][0x650] ;  /* 0x0001940000067ab9 */ /* 0x000fc60000000a00 */
[--C-:B------:R-:W-:Y:S01]  /*4b00*/  IMAD.IADD R19, R19, 0x1, R9.reuse ;  /* 0x0000000113137824 */ /* 0x100fe200078e0209 */
[----:B------:R-:W-:Y:S02]  /*4b10*/  PRMT R9, RZ, 0x7610, R9 ;  /* 0x00007610ff097816 */ /* 0x000fe40000000009 */
[----:B-1----:R-:W-:-:S04]  /*4b20*/  @P0 LEA R2, R3, R2, 0x18 ;  /* 0x0000000203020211 */ /* 0x002fc800078ec0ff */
[----:B------:R0:W-:Y:S01]  /*4b30*/  @P0 SYNCS.ARRIVE.TRANS64.A1T0 RZ, [R2+URZ+0x48], RZ ;  /* 0x000048ff02ff09a7 */ /* 0x0001e2000810003f */
[----:B------:R-:W-:-:S04]  /*4b40*/  ISETP.GT.U32.AND P0, PT, R10, 0x2, PT ;  /* 0x000000020a00780c */ /* 0x000fc80003f04070 */
[----:B------:R-:W-:Y:S01]  /*4b50*/  ISETP.LT.U32.AND P0, PT, R7, 0x3, P0 ;  /* 0x000000030700780c */ /* 0x000fe20000701070 */
[----:B0-----:R-:W-:-:S05]  /*4b60*/  IMAD.WIDE.U32 R2, R10, -0x55555555, RZ ;  /* 0xaaaaaaab0a027825 */ /* 0x001fca00078e00ff */
[----:B------:R-:W-:Y:S02]  /*4b70*/  SHF.R.U32.HI R5, RZ, 0x1, R3 ;  /* 0x00000001ff057819 */ /* 0x000fe40000011603 */
[----:B------:R-:W-:Y:S02]  /*4b80*/  SEL R3, RZ, 0x1, !P0 ;  /* 0x00000001ff037807 */ /* 0x000fe40004000000 */
[----:B------:R-:W-:Y:S01]  /*4b90*/  ISETP.GE.U32.AND P0, PT, R18, UR6, PT ;  /* 0x0000000612007c0c */ /* 0x000fe2000bf06070 */
[----:B------:R-:W-:Y:S01]  /*4ba0*/  IMAD R10, R5, -0x3, R10 ;  /* 0xfffffffd050a7824 */ /* 0x000fe200078e020a */
[----:B------:R-:W-:Y:S02]  /*4bb0*/  LOP3.LUT R8, R8, R3, RZ, 0x3c, !PT ;  /* 0x0000000308087212 */ /* 0x000fe400078e3cff */
[----:B------:R-:W-:Y:S02]  /*4bc0*/  ISETP.GE.U32.AND.EX P0, PT, R19, UR7, PT, P0 ;  /* 0x0000000713007c0c */ /* 0x000fe4000bf06100 */
[----:B------:R-:W-:-:S02]  /*4bd0*/  @P1 LOP3.LUT R8, R8, 0x1, R5, 0x78, !PT ;  /* 0x0000000108081812 */ /* 0x000fc400078e7805 */
[----:B------:R-:W-:-:S09]  /*4be0*/  PRMT R2, RZ, 0x7610, R2 ;  /* 0x00007610ff027816 */ /* 0x000fd20000000002 */
[----:B------:R-:W-:Y:S05]  /*4bf0*/  @P0 BRA `(.L_x_62) ;  /* 0x0000000400680947 */ /* 0x000fea0003800000 */
[----:B------:R-:W0:Y:S01]  /*4c00*/  S2R R13, SR_CTAID.X ;  /* 0x00000000000d7919 */ /* 0x000e220000002500 */
[----:B------:R-:W-:Y:S01]  /*4c10*/  ULDC.64 UR6, c[0x0][0x628] ;  /* 0x00018a0000067ab9 */ /* 0x000fe20000000a00 */
[----:B------:R-:W1:Y:S01]  /*4c20*/  LDC R14, c[0x0][0x144] ;  /* 0x00005100ff0e7b82 */ /* 0x000e620000000800 */
[----:B------:R-:W-:Y:S01]  /*4c30*/  ISETP.NE.U32.AND P0, PT, RZ, UR6, PT ;  /* 0x00000006ff007c0c */ /* 0x000fe2000bf05070 */
[----:B------:R-:W2:Y:S01]  /*4c40*/  S2R R11, SR_CTAID.Y ;  /* 0x00000000000b7919 */ /* 0x000ea20000002600 */
[----:B------:R-:W-:Y:S01]  /*4c50*/  ULDC UR5, c[0x0][0x150] ;  /* 0x0000540000057ab9 */ /* 0x000fe20000000800 */
[----:B------:R-:W-:Y:S01]  /*4c60*/  ULDC UR8, c[0x0][0x630] ;  /* 0x00018c0000087ab9 */ /* 0x000fe20000000800 */
[----:B------:R-:W-:Y:S01]  /*4c70*/  ISETP.NE.AND.EX P0, PT, RZ, UR7, PT, P0 ;  /* 0x00000007ff007c0c */ /* 0x000fe2000bf05300 */
[----:B------:R-:W-:Y:S01]  /*4c80*/  IMAD.MOV.U32 R2, RZ, RZ, R18 ;  /* 0x000000ffff027224 */ /* 0x000fe200078e0012 */
[----:B0-----:R-:W-:-:S05]  /*4c90*/  I2FP.F32.U32 R3, R13 ;  /* 0x0000000d00037245 */ /* 0x001fca0000201000 */
[----:B------:R-:W-:Y:S01]  /*4ca0*/  FMUL R20, R3, UR5 ;  /* 0x0000000503147c20 */ /* 0x000fe20008400000 */
[----:B------:R-:W-:-:S05]  /*4cb0*/  IMAD.MOV.U32 R3, RZ, RZ, R19 ;  /* 0x000000ffff037224 */ /* 0x000fca00078e0013 */
[----:B--2---:R-:W-:Y:S05]  /*4cc0*/  @!P0 BRA `(.L_x_63) ;  /* 0x0000000000288947 */ /* 0x004fea0003800000 */
[----:B------:R-:W-:Y:S02]  /*4cd0*/  ULDC UR5, c[0x0][0x634] ;  /* 0x00018d0000057ab9 */ /* 0x000fe40000000800 */
[----:B------:R-:W-:-:S05]  /*4ce0*/  IADD3 R3, P0, R18, UR5, RZ ;  /* 0x0000000512037c10 */ /* 0x000fca000ff1e0ff */
[----:B------:R-:W-:-:S04]  /*4cf0*/  IMAD.X R15, RZ, RZ, R19, P0 ;  /* 0x000000ffff0f7224 */ /* 0x000fc800000e0613 */
[----:B------:R-:W-:-:S04]  /*4d00*/  IMAD.WIDE.U32 R4, R15, UR6, RZ ;  /* 0x000000060f047c25 */ /* 0x000fc8000f8e00ff */
[----:B------:R-:W-:-:S04]  /*4d10*/  IMAD.WIDE.U32 R4, P0, R3, UR7, R4 ;  /* 0x0000000703047c25 */ /* 0x000fc8000f800004 */
[----:B------:R-:W-:-:S04]  /*4d20*/  IMAD.WIDE.U32 R2, R3, UR6, RZ ;  /* 0x0000000603027c25 */ /* 0x000fc8000f8e00ff */
[----:B------:R-:W-:Y:S01]  /*4d30*/  IMAD.MOV.U32 R2, RZ, RZ, R5 ;  /* 0x000000ffff027224 */ /* 0x000fe200078e0005 */
[----:B------:R-:W-:Y:S01]  /*4d40*/  IADD3 RZ, P1, R3, R4, RZ ;  /* 0x0000000403ff7210 */ /* 0x000fe20007f3e0ff */
[----:B------:R-:W-:-:S04]  /*4d50*/  IMAD.X R3, RZ, RZ, RZ, P0 ;  /* 0x000000ffff037224 */ /* 0x000fc800000e06ff */
[----:B------:R-:W-:-:S08]  /*4d60*/  IMAD.WIDE.U32.X R2, R15, UR7, R2, P1 ;  /* 0x000000070f027c25 */ /* 0x000fd000088e0402 */
.L_x_63:
[--C-:B------:R-:W-:Y:S01]  /*4d70*/  SHF.R.U64 R12, R2, UR8, R3.reuse ;  /* 0x00000008020c7c19 */ /* 0x100fe20008001203 */
[----:B------:R-:W0:Y:S01]  /*4d80*/  F2I.U32.TRUNC.NTZ R20, R20 ;  /* 0x0000001400147305 */ /* 0x000e22000020f000 */
[----:B------:R-:W-:Y:S01]  /*4d90*/  SHF.R.U32.HI R2, RZ, UR8, R3 ;  /* 0x00000008ff027c19 */ /* 0x000fe20008011603 */
[----:B------:R-:W-:Y:S01]  /*4da0*/  ULDC.64 UR6, c[0x0][0x620] ;  /* 0x0001880000067ab9 */ /* 0x000fe20000000a00 */
[----:B------:R-:W-:Y:S01]  /*4db0*/  IADD3 R5, P0, RZ, -R12, RZ ;  /* 0x8000000cff057210 */ /* 0x000fe20007f1e0ff */
[----:B------:R-:W-:Y:S01]  /*4dc0*/  IMAD.MOV.U32 R3, RZ, RZ, R19 ;  /* 0x000000ffff037224 */ /* 0x000fe200078e0013 */
[----:B------:R-:W-:Y:S01]  /*4dd0*/  ULDC.64 UR8, c[0x0][0x640] ;  /* 0x0001900000087ab9 */ /* 0x000fe20000000a00 */
[----:B------:R-:W-:Y:S02]  /*4de0*/  ULDC UR5, c[0x0][0x618] ;  /* 0x0001860000057ab9 */ /* 0x000fe40000000800 */
[----:B------:R-:W-:Y:S01]  /*4df0*/  IMAD.X R2, RZ, RZ, ~R2, P0 ;  /* 0x000000ffff027224 */ /* 0x000fe200000e0e02 */
[----:B------:R-:W-:-:S03]  /*4e00*/  ISETP.NE.U32.AND P0, PT, RZ, UR8, PT ;  /* 0x00000008ff007c0c */ /* 0x000fc6000bf05070 */
[----:B------:R-:W-:Y:S01]  /*4e10*/  IMAD R4, R2, UR6, RZ ;  /* 0x0000000602047c24 */ /* 0x000fe2000f8e02ff */
[----:B------:R-:W-:Y:S01]  /*4e20*/  ISETP.NE.AND.EX P0, PT, RZ, UR9, PT, P0 ;  /* 0x00000009ff007c0c */ /* 0x000fe2000bf05300 */
[----:B------:R-:W-:-:S04]  /*4e30*/  IMAD.MOV.U32 R2, RZ, RZ, R18 ;  /* 0x000000ffff027224 */ /* 0x000fc800078e0012 */
[----:B------:R-:W-:Y:S01]  /*4e40*/  IMAD.WIDE.U32 R2, R5, UR6, R2 ;  /* 0x0000000605027c25 */ /* 0x000fe2000f8e0002 */
[----:B------:R-:W-:-:S03]  /*4e50*/  ULDC UR6, c[0x0][0x154] ;  /* 0x0000550000067ab9 */ /* 0x000fc60000000800 */
[----:B------:R-:W-:Y:S02]  /*4e60*/  IMAD R5, R5, UR7, R4 ;  /* 0x0000000705057c24 */ /* 0x000fe4000f8e0204 */
[----:B0-----:R-:W-:Y:S02]  /*4e70*/  IMAD.MOV R4, RZ, RZ, -R20 ;  /* 0x000000ffff047224 */ /* 0x001fe400078e0a14 */
[----:B------:R-:W0:Y:S01]  /*4e80*/  LDC R20, c[0x0][0x148] ;  /* 0x00005200ff147b82 */ /* 0x000e220000000800 */
[----:B------:R-:W-:Y:S02]  /*4e90*/  IMAD.IADD R3, R3, 0x1, R5 ;  /* 0x0000000103037824 */ /* 0x000fe400078e0205 */
[----:B-1----:R-:W-:Y:S01]  /*4ea0*/  IMAD R13, R14, R4, R13 ;  /* 0x000000040e0d7224 */ /* 0x002fe200078e020d */
[----:B------:R-:W-:Y:S02]  /*4eb0*/  I2FP.F32.U32 R4, R11 ;  /* 0x0000000b00047245 */ /* 0x000fe40000201000 */
[----:B------:R-:W-:-:S02]  /*4ec0*/  SHF.R.U64 R14, R2, UR5, R3 ;  /* 0x00000005020e7c19 */ /* 0x000fc40008001203 */
[----:B------:R-:W-:Y:S01]  /*4ed0*/  SHF.R.U32.HI R3, RZ, UR5, R3 ;  /* 0x00000005ff037c19 */ /* 0x000fe20008011603 */
[----:B------:R-:W-:Y:S01]  /*4ee0*/  FMUL R4, R4, UR6 ;  /* 0x0000000604047c20 */ /* 0x000fe20008400000 */
[----:B------:R-:W-:Y:S02]  /*4ef0*/  ULDC UR5, c[0x0][0x608] ;  /* 0x0001820000057ab9 */ /* 0x000fe40000000800 */
[--C-:B------:R-:W-:Y:S01]  /*4f00*/  SHF.R.U64 R21, R14, UR5, R3.reuse ;  /* 0x000000050e157c19 */ /* 0x100fe20008001203 */
[----:B------:R1:W2:Y:S01]  /*4f10*/  F2I.U32.TRUNC.NTZ R24, R4 ;  /* 0x0000000400187305 */ /* 0x0002a2000020f000 */
[----:B------:R-:W-:Y:S01]  /*4f20*/  SHF.R.U32.HI R2, RZ, UR5, R3 ;  /* 0x00000005ff027c19 */ /* 0x000fe20008011603 */
[----:B------:R-:W-:-:S03]  /*4f30*/  ULDC UR5, c[0x0][0x658] ;  /* 0x0001960000057ab9 */ /* 0x000fc60000000800 */
[--C-:B------:R-:W-:Y:S02]  /*4f40*/  SHF.R.U64 R15, R21, UR5, R2.reuse ;  /* 0x00000005150f7c19 */ /* 0x100fe40008001202 */
[----:B------:R-:W-:-:S03]  /*4f50*/  SHF.R.U32.HI R23, RZ, UR5, R2 ;  /* 0x00000005ff177c19 */ /* 0x000fc60008011602 */
[----:B------:R-:W-:Y:S02]  /*4f60*/  IMAD.MOV.U32 R2, RZ, RZ, R15 ;  /* 0x000000ffff027224 */ /* 0x000fe400078e000f */
[----:B------:R-:W-:Y:S01]  /*4f70*/  IMAD.MOV.U32 R3, RZ, RZ, R23 ;  /* 0x000000ffff037224 */ /* 0x000fe200078e0017 */
[----:B-1----:R-:W-:Y:S06]  /*4f80*/  @!P0 BRA `(.L_x_64) ;  /* 0x0000000000288947 */ /* 0x002fec0003800000 */
        /* <DEDUP_REMOVED lines=10> */
.L_x_64:
[----:B------:R-:W-:Y:S01]  /*5030*/  UMOV UR6, 0xffffffff ;  /* 0xffffffff00067882 */ /* 0x000fe20000000000 */
[----:B------:R-:W-:Y:S01]  /*5040*/  ISETP.NE.AND P0, PT, R22, 0x1, PT ;  /* 0x000000011600780c */ /* 0x000fe20003f05270 */
[----:B------:R-:W-:Y:S01]  /*5050*/  USHF.L.U32 UR6, UR6, UR5, URZ ;  /* 0x0000000506067299 */ /* 0x000fe2000800063f */
[----:B--2---:R-:W-:Y:S01]  /*5060*/  IMAD.MOV R24, RZ, RZ, -R24 ;  /* 0x000000ffff187224 */ /* 0x004fe200078e0a18 */
[----:B------:R-:W-:Y:S01]  /*5070*/  ULDC UR7, c[0x0][0x648] ;  /* 0x0001920000077ab9 */ /* 0x000fe20000000800 */
[----:B------:R-:W-:Y:S01]  /*5080*/  LOP3.LUT R14, R14, UR4, RZ, 0xc0, !PT ;  /* 0x000000040e0e7c12 */ /* 0x000fe2000f8ec0ff */
[----:B------:R-:W-:Y:S01]  /*5090*/  ULOP3.LUT UR6, URZ, UR6, URZ, 0x33, !UPT ;  /* 0x000000063f067292 */ /* 0x000fe2000f8e333f */
[----:B------:R-:W-:Y:S01]  /*50a0*/  SHF.R.U64 R2, R2, UR7, R3 ;  /* 0x0000000702027c19 */ /* 0x000fe20008001203 */
[----:B------:R-:W-:Y:S02]  /*50b0*/  UMOV UR7, 0x1 ;  /* 0x0000000100077882 */ /* 0x000fe40000000000 */
[----:B------:R-:W-:-:S02]  /*50c0*/  USHF.L.U32 UR7, UR7, UR5, URZ ;  /* 0x0000000507077299 */ /* 0x000fc4000800063f */
[----:B------:R-:W-:Y:S01]  /*50d0*/  LOP3.LUT R21, R21, UR6, RZ, 0xc0, !PT ;  /* 0x0000000615157c12 */ /* 0x000fe2000f8ec0ff */
[----:B------:R-:W-:Y:S01]  /*50e0*/  IMAD.MOV R4, RZ, RZ, -R2 ;  /* 0x000000ffff047224 */ /* 0x000fe200078e0a02 */
[----:B------:R-:W-:Y:S01]  /*50f0*/  ULDC UR5, c[0x0][0x638] ;  /* 0x00018e0000057ab9 */ /* 0x000fe20000000800 */
[----:B0-----:R-:W-:Y:S01]  /*5100*/  @P0 IMAD R13, R20, R24, R11 ;  /* 0x00000018140d0224 */ /* 0x001fe200078e020b */
[----:B------:R-:W-:Y:S01]  /*5110*/  ULDC UR6, c[0x0][0x610] ;  /* 0x0001840000067ab9 */ /* 0x000fe20000000800 */
[----:B------:R-:W-:Y:S02]  /*5120*/  IMAD R2, R2, UR7, R21 ;  /* 0x0000000702027c24 */ /* 0x000fe4000f8e0215 */
[----:B------:R-:W-:Y:S01]  /*5130*/  IMAD R15, R4, UR5, R15 ;  /* 0x00000005040f7c24 */ /* 0x000fe2000f8e020f */
[----:B------:R-:W-:Y:S01]  /*5140*/  ULDC UR5, c[0x0][0x600] ;  /* 0x0001800000057ab9 */ /* 0x000fe20000000800 */
[----:B------:R-:W-:Y:S02]  /*5150*/  IMAD R13, R2, UR6, R13 ;  /* 0x00000006020d7c24 */ /* 0x000fe4000f8e020d */
[----:B------:R-:W-:-:S02]  /*5160*/  IMAD R4, R15, UR5, R14 ;  /* 0x000000050f047c24 */ /* 0x000fc4000f8e020e */
[----:B------:R-:W-:-:S03]  /*5170*/  IMAD.MOV.U32 R2, RZ, RZ, 0x1 ;  /* 0x00000001ff027424 */ /* 0x000fc600078e00ff */
[----:B------:R-:W-:Y:S02]  /*5180*/  SEL R11, R4, R13, !P0 ;  /* 0x0000000d040b7207 */ /* 0x000fe40004000000 */
[----:B------:R-:W-:-:S07]  /*5190*/  SEL R13, R13, R4, !P0 ;  /* 0x000000040d0d7207 */ /* 0x000fce0004000000 */
.L_x_62:
[----:B------:R-:W-:Y:S05]  /*51a0*/  BSYNC B1 ;  /* 0x0000000000017941 */ /* 0x000fea0003800000 */
.L_x_61:
[----:B------:R-:W-:-:S13]  /*51b0*/  LOP3.LUT P0, RZ, R2, 0xff, RZ, 0xc0, !PT ;  /* 0x000000ff02ff7812 */ /* 0x000fda000780c0ff */
[----:B------:R-:W-:Y:S05]  /*51c0*/  @P0 BRA `(.L_x_65) ;  /* 0xfffffff000e00947 */ /* 0x000fea000383ffff */
[----:B------:R-:W-:Y:S05]  /*51d0*/  BSYNC B0 ;  /* 0x0000000000007941 */ /* 0x000fea0003800000 */
.L_x_54:
[----:B------:R-:W-:-:S03]  /*51e0*/  UMOV UR5, 0xffffffff ;  /* 0xffffffff00057882 */ /* 0x000fc60000000000 */
[----:B------:R-:W-:Y:S05]  /*51f0*/  BRA.DIV UR5, `(.L_x_66) ;  /* 0x0000000205f07947 */ /* 0x000fea000b800000 */
[----:B------:R-:W-:-:S13]  /*5200*/  ELECT P6, URZ, PT ;  /* 0x00000000003f782f */ /* 0x000fda00038c0000 */
.L_x_79:
[----:B------:R-:W-:Y:S04]  /*5210*/  BSSY B0, `(.L_x_67) ;  /* 0x0000022000007945 */ /* 0x000fe80003800000 */
[----:B------:R-:W-:Y:S05]  /*5220*/  @!P6 BRA `(.L_x_68) ;  /* 0x000000000080e947 */ /* 0x000fea0003800000 */
[----:B------:R-:W-:-:S04]  /*5230*/  LOP3.LUT R17, R17, 0x2, RZ, 0xfc, !PT ;  /* 0x0000000211117812 */ /* 0x000fc800078efcff */
[----:B------:R-:W-:-:S13]  /*5240*/  ISETP.NE.AND P0, PT, R17, 0x3, PT ;  /* 0x000000031100780c */ /* 0x000fda0003f05270 */
[----:B------:R-:W-:Y:S05]  /*5250*/  @!P0 BRA `(.L_x_69) ;  /* 0x0000000000048947 */ /* 0x000fea0003800000 */
[----:B------:R-:W-:Y:S01]  /*5260*/  BPT.TRAP 0x1 ;  /* 0x000000040000795c */ /* 0x000fe20000300000 */
.L_x_69:
[----:B------:R-:W0:Y:S01]  /*5270*/  S2R R3, SR_CgaCtaId ;  /* 0x0000000000037919 */ /* 0x000e220000008800 */
[----:B------:R-:W-:-:S04]  /*5280*/  MOV R0, 0x400 ;  /* 0x0000040000007802 */ /* 0x000fc80000000f00 */
[----:B0-----:R-:W-:Y:S02]  /*5290*/  LEA R3, R3, R0, 0x18 ;  /* 0x0000000003037211 */ /* 0x001fe400078ec0ff */
[----:B------:R-:W-:-:S03]  /*52a0*/  SHF.L.U32 R0, R8, 0x1f, RZ ;  /* 0x0000001f08007819 */ /* 0x000fc600000006ff */
[----:B------:R-:W-:-:S04]  /*52b0*/  VIADD R3, R3, 0x18 ;  /* 0x0000001803037836 */ /* 0x000fc80000000000 */
[C---:B------:R-:W-:Y:S02]  /*52c0*/  IMAD R7, R10.reuse, 0x8, R3 ;  /* 0x000000080a077824 */ /* 0x040fe400078e0203 */
[----:B------:R-:W-:Y:S02]  /*52d0*/  VIADD R10, R10, 0x1 ;  /* 0x000000010a0a7836 */ /* 0x000fe40000000000 */
[----:B------:R-:W0:Y:S03]  /*52e0*/  SYNCS.PHASECHK.TRANS64.TRYWAIT P0, [R7+URZ], R0 ;  /* 0x00000000070075a7 */ /* 0x000e26000800017f */
[----:B------:R-:W-:-:S04]  /*52f0*/  ISETP.NE.AND P1, PT, R10, 0x3, PT ;  /* 0x000000030a00780c */ /* 0x000fc80003f25270 */
[----:B------:R-:W-:Y:S02]  /*5300*/  SEL R5, RZ, 0x1, P1 ;  /* 0x00000001ff057807 */ /* 0x000fe40000800000 */
[----:B------:R-:W-:Y:S02]  /*5310*/  SEL R10, R10, RZ, P1 ;  /* 0x000000ff0a0a7207 */ /* 0x000fe40000800000 */
[----:B------:R-:W-:-:S03]  /*5320*/  LOP3.LUT R5, R8, R5, RZ, 0x3c, !PT ;  /* 0x0000000508057212 */ /* 0x000fc600078e3cff */
[----:B------:R-:W-:Y:S01]  /*5330*/  IMAD R9, R10, 0x8, R3 ;  /* 0x000000080a097824 */ /* 0x000fe200078e0203 */
[----:B------:R-:W-:Y:S01]  /*5340*/  SHF.L.U32 R4, R5, 0x1f, RZ ;  /* 0x0000001f05047819 */ /* 0x000fe200000006ff */
[----:B0-----:R-:W-:Y:S06]  /*5350*/  @!P0 BRA `(.L_x_70) ;  /* 0x0000000000b88947 */ /* 0x001fec0003800000 */
.L_x_80:
[----:B------:R-:W1:Y:S01]  /*5360*/  SYNCS.PHASECHK.TRANS64.TRYWAIT P0, [R9+URZ], R4 ;  /* 0x00000004090075a7 */ /* 0x000e62000800017f */
[----:B0-----:R-:W-:-:S05]  /*5370*/  VIADD R0, R10, 0x1 ;  /* 0x000000010a007836 */ /* 0x001fca0000000000 */
[----:B------:R-:W-:-:S04]  /*5380*/  ISETP.NE.AND P1, PT, R0, 0x3, PT ;  /* 0x000000030000780c */ /* 0x000fc80003f25270 */
[----:B------:R-:W-:Y:S02]  /*5390*/  SEL R2, RZ, 0x1, P1 ;  /* 0x00000001ff027807 */ /* 0x000fe40000800000 */
[----:B------:R-:W-:Y:S02]  /*53a0*/  SEL R0, R0, RZ, P1 ;  /* 0x000000ff00007207 */ /* 0x000fe40000800000 */
[----:B------:R-:W-:Y:S01]  /*53b0*/  LOP3.LUT R2, R5, R2, RZ, 0x3c, !PT ;  /* 0x0000000205027212 */ /* 0x000fe200078e3cff */
[----:B-1----:R-:W-:Y:S06]  /*53c0*/  @!P0 BRA `(.L_x_71) ;  /* 0x0000000000b08947 */ /* 0x002fec0003800000 */
.L_x_81:
[----:B------:R-:W-:Y:S01]  /*53d0*/  IMAD R3, R0, 0x8, R3 ;  /* 0x0000000800037824 */ /* 0x000fe200078e0203 */
[----:B------:R-:W-:-:S07]  /*53e0*/  SHF.L.U32 R0, R2, 0x1f, RZ ;  /* 0x0000001f02007819 */ /* 0x000fce00000006ff */
.L_x_72:
[----:B-1----:R1:W2:Y:S02]  /*53f0*/  SYNCS.PHASECHK.TRANS64.TRYWAIT P0, [R3+URZ], R0 ;  /* 0x00000000030075a7 */ /* 0x0022a4000800017f */
[----:B--2---:R-:W-:Y:S05]  /*5400*/  @!P0 NANOSLEEP.SYNCS 0x989680 ;  /* 0x009896800000895d */ /* 0x004fea0003900000 */
[----:B------:R-:W2:Y:S02]  /*5410*/  @!P0 SYNCS.PHASECHK.TRANS64 P0, [R3+URZ], R0 ;  /* 0x00000000030085a7 */ /* 0x000ea4000800007f */
[----:B--2---:R-:W-:Y:S05]  /*5420*/  @!P0 BRA `(.L_x_72) ;  /* 0xfffffffc00f08947 */ /* 0x004fea000383ffff */
.L_x_68:
[----:B------:R-:W-:Y:S05]  /*5430*/  BSYNC B0 ;  /* 0x0000000000007941 */ /* 0x000fea0003800000 */
.L_x_67:
[----:B------:R-:W-:Y:S05]  /*5440*/  EXIT ;  /* 0x000000000000794d */ /* 0x000fea0003800000 */
.L_x_21:
[----:B-1----:R1:W2:Y:S02]  /*5450*/  SYNCS.PHASECHK.TRANS64.TRYWAIT P1, [R3+URZ], R0 ;  /* 0x00000000030075a7 */ /* 0x0022a4000802017f */
[----:B--2---:R-:W-:Y:S05]  /*5460*/  @!P1 NANOSLEEP.SYNCS 0x989680 ;  /* 0x009896800000995d */ /* 0x004fea0003900000 */
[----:B------:R-:W2:Y:S02]  /*5470*/  @!P1 SYNCS.PHASECHK.TRANS64 P1, [R3+URZ], R0 ;  /* 0x00000000030095a7 */ /* 0x000ea4000802007f */
[----:B--2---:R-:W-:Y:S05]  /*5480*/  @!P1 BRA `(.L_x_21) ;  /* 0xfffffffc00f09947 */ /* 0x004fea000383ffff */
[----:B------:R-:W-:Y:S05]  /*5490*/  BRA `(.L_x_20) ;  /* 0xffffffc000147947 */ /* 0x000fea000383ffff */
.L_x_26:
[----:B-1----:R1:W2:Y:S02]  /*54a0*/  SYNCS.PHASECHK.TRANS64.TRYWAIT P1, [R4+URZ], R3 ;  /* 0x00000003040075a7 */ /* 0x0022a4000802017f */
[----:B--2---:R-:W-:Y:S05]  /*54b0*/  @!P1 NANOSLEEP.SYNCS 0x989680 ;  /* 0x009896800000995d */ /* 0x004fea0003900000 */
[----:B------:R-:W2:Y:S02]  /*54c0*/  @!P1 SYNCS.PHASECHK.TRANS64 P1, [R4+URZ], R3 ;  /* 0x00000003040095a7 */ /* 0x000ea4000802007f */
[----:B--2---:R-:W-:Y:S05]  /*54d0*/  @!P1 BRA `(.L_x_26) ;  /* 0xfffffffc00f09947 */ /* 0x004fea000383ffff */
[----:B------:R-:W-:Y:S05]  /*54e0*/  BRA `(.L_x_25) ;  /* 0xffffffc800387947 */ /* 0x000fea000383ffff */
.L_x_55:
[----:B------:R-:W-:Y:S01]  /*54f0*/  BSSY B1, `(.L_x_73) ;  /* 0x0000006000017945 */ /* 0x000fe20003800000 */
[----:B------:R-:W-:-:S07]  /*5500*/  IMAD.MOV.U32 R15, RZ, RZ, -0x1 ;  /* 0xffffffffff0f7424 */ /* 0x000fce00078e00ff */
[----:B------:R-:W-:Y:S05]  /*5510*/  WARPSYNC.COLLECTIVE R15, `(.L_x_74) ;  /* 0x000000000f0c7348 */ /* 0x000fea0003c00000 */
[----:B------:R-:W-:Y:S02]  /*5520*/  ELECT P6, UR62, PT ;  /* 0x00000000003e782f */ /* 0x000fe400038c0000 */
[----:B------:R-:W-:Y:S01]  /*5530*/  MOV R14, UR62 ;  /* 0x0000003e000e7c02 */ /* 0x000fe20008000f00 */
[----:B------:R-:W-:Y:S10]  /*5540*/  ENDCOLLECTIVE ;  /* 0x000000000000791b */ /* 0x000ff40003800000 */
.L_x_74:
[----:B------:R-:W-:Y:S05]  /*5550*/  BSYNC B1 ;  /* 0x0000000000017941 */ /* 0x000fea0003800000 */
.L_x_73:
[----:B------:R-:W-:Y:S05]  /*5560*/  BRA `(.L_x_75) ;  /* 0xfffffff000047947 */ /* 0x000fea000383ffff */
.L_x_58:
[----:B-1----:R1:W2:Y:S02]  /*5570*/  SYNCS.PHASECHK.TRANS64.TRYWAIT P1, [R15+URZ+0x18], R4 ;  /* 0x000018040f0075a7 */ /* 0x0022a4000802017f */
[----:B--2---:R-:W-:Y:S05]  /*5580*/  @!P1 NANOSLEEP.SYNCS 0x989680 ;  /* 0x009896800000995d */ /* 0x004fea0003900000 */
[----:B------:R-:W2:Y:S02]  /*5590*/  @!P1 SYNCS.PHASECHK.TRANS64 P1, [R15+URZ+0x18], R4 ;  /* 0x000018040f0095a7 */ /* 0x000ea4000802007f */
[----:B--2---:R-:W-:Y:S05]  /*55a0*/  @!P1 BRA `(.L_x_58) ;  /* 0xfffffffc00f09947 */ /* 0x004fea000383ffff */
[----:B------:R-:W-:Y:S05]  /*55b0*/  BRA `(.L_x_76) ;  /* 0xfffffff000407947 */ /* 0x000fea000383ffff */
.L_x_66:
[----:B------:R-:W-:Y:S01]  /*55c0*/  BSSY B0, `(.L_x_77) ;  /* 0x0000006000007945 */ /* 0x000fe20003800000 */
[----:B------:R-:W-:-:S07]  /*55d0*/  IMAD.MOV.U32 R15, RZ, RZ, -0x1 ;  /* 0xffffffffff0f7424 */ /* 0x000fce00078e00ff */
[----:B------:R-:W-:Y:S05]  /*55e0*/  WARPSYNC.COLLECTIVE R15, `(.L_x_78) ;  /* 0x000000000f0c7348 */ /* 0x000fea0003c00000 */
[----:B------:R-:W-:Y:S02]  /*55f0*/  ELECT P6, UR62, PT ;  /* 0x00000000003e782f */ /* 0x000fe400038c0000 */
[----:B------:R-:W-:Y:S01]  /*5600*/  MOV R14, UR62 ;  /* 0x0000003e000e7c02 */ /* 0x000fe20008000f00 */
[----:B------:R-:W-:Y:S10]  /*5610*/  ENDCOLLECTIVE ;  /* 0x000000000000791b */ /* 0x000ff40003800000 */
.L_x_78:
[----:B------:R-:W-:Y:S05]  /*5620*/  BSYNC B0 ;  /* 0x0000000000007941 */ /* 0x000fea0003800000 */
.L_x_77:
[----:B------:R-:W-:Y:S05]  /*5630*/  BRA `(.L_x_79) ;  /* 0xfffffff800f47947 */ /* 0x000fea000383ffff */
.L_x_70:
[----:B0-----:R0:W1:Y:S02]  /*5640*/  SYNCS.PHASECHK.TRANS64.TRYWAIT P0, [R7+URZ], R0 ;  /* 0x00000000070075a7 */ /* 0x001064000800017f */
[----:B-1----:R-:W-:Y:S05]  /*5650*/  @!P0 NANOSLEEP.SYNCS 0x989680 ;  /* 0x009896800000895d */ /* 0x002fea0003900000 */
[----:B------:R-:W1:Y:S02]  /*5660*/  @!P0 SYNCS.PHASECHK.TRANS64 P0, [R7+URZ], R0 ;  /* 0x00000000070085a7 */ /* 0x000e64000800007f */
[----:B-1----:R-:W-:Y:S05]  /*5670*/  @!P0 BRA `(.L_x_70) ;  /* 0xfffffffc00f08947 */ /* 0x002fea000383ffff */
[----:B------:R-:W-:Y:S05]  /*5680*/  BRA `(.L_x_80) ;  /* 0xfffffffc00347947 */ /* 0x000fea000383ffff */
.L_x_71:
[----:B0-----:R0:W1:Y:S02]  /*5690*/  SYNCS.PHASECHK.TRANS64.TRYWAIT P0, [R9+URZ], R4 ;  /* 0x00000004090075a7 */ /* 0x001064000800017f */
[----:B-1----:R-:W-:Y:S05]  /*56a0*/  @!P0 NANOSLEEP.SYNCS 0x989680 ;  /* 0x009896800000895d */ /* 0x002fea0003900000 */
[----:B------:R-:W1:Y:S02]  /*56b0*/  @!P0 SYNCS.PHASECHK.TRANS64 P0, [R9+URZ], R4 ;  /* 0x00000004090085a7 */ /* 0x000e64000800007f */
[----:B-1----:R-:W-:Y:S05]  /*56c0*/  @!P0 BRA `(.L_x_71) ;  /* 0xfffffffc00f08947 */ /* 0x002fea000383ffff */
[----:B------:R-:W-:Y:S05]  /*56d0*/  BRA `(.L_x_81) ;  /* 0xfffffffc003c7947 */ /* 0x000fea000383ffff */
.L_x_82:
[----:B------:R-:W-:-:S00]  /*56e0*/  BRA `(.L_x_82) ;  /* 0xfffffffc00fc7947 */ /* 0x000fc0000383ffff */
[----:B------:R-:W-:-:S00]  /*56f0*/  NOP ;  /* 0x0000000000007918 */ /* 0x000fc00000000000 */
        /* <DEDUP_REMOVED lines=8> */
.L_x_83:


//--------------------- .nv.global.init           --------------------------
	.section	.nv.global.init,"aw",@progbits
.nv.global.init:
	.type		$str$22,@object
	.size		$str$22,($str$23 - $str$22)
$str$22:
        /*0000*/ 	.byte	0x6b, 0x5f, 0x74, 0x69, 0x6c, 0x65, 0x5f, 0x63, 0x6f, 0x75, 0x6e, 0x74, 0x20, 0x3e, 0x3d, 0x20
        /*0010*/ 	.byte	0x31, 0x00
	.type		$str$23,@object
	.size		$str$23,(__unnamed_1 - $str$23)
$str$23:
        /*0012*/ 	.byte	0x2f, 0x74, 0x6d, 0x70, 0x2f, 0x63, 0x75, 0x74, 0x6c, 0x61, 0x73, 0x73, 0x5f, 0x73, 0x77, 0x65
        /*0022*/ 	.byte	0x65, 0x70, 0x5f, 0x73, 0x72, 0x63, 0x2f, 0x69, 0x6e, 0x63, 0x6c, 0x75, 0x64, 0x65, 0x2f, 0x63
        /*0032*/ 	.byte	0x75, 0x74, 0x6c, 0x61, 0x73, 0x73, 0x2f, 0x67, 0x65, 0x6d, 0x6d, 0x2f, 0x63, 0x6f, 0x6c, 0x6c
        /*0042*/ 	.byte	0x65, 0x63, 0x74, 0x69, 0x76, 0x65, 0x2f, 0x73, 0x6d, 0x39, 0x30, 0x5f, 0x6d, 0x6d, 0x61, 0x5f
        /*0052*/ 	.byte	0x74, 0x6d, 0x61, 0x5f, 0x67, 0x6d, 0x6d, 0x61, 0x5f, 0x73, 0x73, 0x5f, 0x77, 0x61, 0x72, 0x70
        /*0062*/ 	.byte	0x73, 0x70, 0x65, 0x63, 0x69, 0x61, 0x6c, 0x69, 0x7a, 0x65, 0x64, 0x2e, 0x68, 0x70, 0x70, 0x00
	.type		__unnamed_1,@object
	.size		__unnamed_1,(.L_0 - __unnamed_1)
__unnamed_1:
        /*0072*/ 	.byte	0x76, 0x6f, 0x69, 0x64, 0x20, 0x63, 0x75, 0x74, 0x6c, 0x61, 0x73, 0x73, 0x3a, 0x3a, 0x67, 0x65
        /* <DEDUP_REMOVED lines=180> */
        /*0bc2*/ 	.byte	0x69, 0x64, 0x65, 0x6e, 0x74, 0x69, 0x74, 0x79, 0x5d, 0x00
.L_0:


//--------------------- .nv.shared._ZN7cutlass13device_kernelINS_4gemm6kernel13GemmUniversalIN4cute5tupleIJiiiiEEENS1_10collective13CollectiveMmaINS1_34MainloopSm90TmaGmmaWarpSpecializedILi3ENS5_IJNS4_1CILi2EEENSA_ILi1EEESC_EEENS1_35KernelTmaWarpSpecializedCooperativeEEENS5_IJNSA_ILi256EEENSA_ILi8EEENSA_ILi128EEEEEENS_10bfloat16_tENS5_IJlSC_lEEESK_SL_NS4_8TiledMMAINS4_8MMA_AtomIJNS4_4SM904GMMA26MMA_64x8x16_F32BF16BF16_SSILNSP_5MajorE0ELSR_0ELNSP_7ScaleInE1ELSS_1EEEEEENS4_6LayoutISD_NS5_IJSC_NSA_ILi0EEESW_EEEEENS5_IJNS4_10UnderscoreESZ_SZ_EEEEENS4_13SM90_TMA_LOADENS4_14ComposedLayoutINS4_7SwizzleILi3ELi4ELi3EEENS4_18smem_ptr_flag_bitsILi16EEENSV_INS5_IJSH_NSA_ILi64EEEEEENS5_IJS18_SC_EEEEEEEvNS4_8identityENS4_23SM90_TMA_LOAD_MULTICASTES1C_vS1D_EENS_8epilogue10collective6detail29Sm90TmaWarpSpecializedAdapterINS1H_15DefaultEpilogueISK_SL_SL_NS1G_6thread17LinearCombinationISK_Li1EffLNS1L_9ScaleType4KindE0ELNS_15FloatRoundStyleE2ESK_EENS1_15EpilogueDefaultEEEEEvvEEEEvNT_6ParamsE --------------------------
	.section	.nv.shared._ZN7cutlass13device_kernelINS_4gemm6kernel13GemmUniversalIN4cute5tupleIJiiiiEEENS1_10collective13CollectiveMmaINS1_34MainloopSm90TmaGmmaWarpSpecializedILi3ENS5_IJNS4_1CILi2EEENSA_ILi1EEESC_EEENS1_35KernelTmaWarpSpecializedCooperativeEEENS5_IJNSA_ILi256EEENSA_ILi8EEENSA_ILi128EEEEEENS_10bfloat16_tENS5_IJlSC_lEEESK_SL_NS4_8TiledMMAINS4_8MMA_AtomIJNS4_4SM904GMMA26MMA_64x8x16_F32BF16BF16_SSILNSP_5MajorE0ELSR_0ELNSP_7ScaleInE1ELSS_1EEEEEENS4_6LayoutISD_NS5_IJSC_NSA_ILi0EEESW_EEEEENS5_IJNS4_10UnderscoreESZ_SZ_EEEEENS4_13SM90_TMA_LOADENS4_14ComposedLayoutINS4_7SwizzleILi3ELi4ELi3EEENS4_18smem_ptr_flag_bitsILi16EEENSV_INS5_IJSH_NSA_ILi64EEEEEENS5_IJS18_SC_EEEEEEEvNS4_8identityENS4_23SM90_TMA_LOAD_MULTICASTES1C_vS1D_EENS_8epilogue10collective6detail29Sm90TmaWarpSpecializedAdapterINS1H_15DefaultEpilogueISK_SL_SL_NS1G_6thread17LinearCombinationISK_Li1EffLNS1L_9ScaleType4KindE0ELNS_15FloatRoundStyleE2ESK_EENS1_15EpilogueDefaultEEEEEvvEEEEvNT_6ParamsE,"aw",@nobits
	.sectionflags	@""
	.align	16
	.zero		1024


//--------------------- .nv.shared.reserved.0     --------------------------
	.section	.nv.shared.reserved.0,"aw",@nobits
	.weak		__nv_reservedSMEM_offset_0_alias
	.size		__nv_reservedSMEM_offset_0_alias, 0, 0
	.other		__nv_reservedSMEM_offset_0_alias,@"STO_CUDA_RESERVED_SHARED STV_DEFAULT"
__nv_reservedSMEM_offset_0_alias:
	.zero		0


//--------------------- .nv.global                --------------------------
	.section	.nv.global,"aw",@nobits
.nv.global:
	.type		_ZN40_INTERNAL_1ae27360_4_k_cu_2bc9cc80_101564cute1_E,@object
	.size		_ZN40_INTERNAL_1ae27360_4_k_cu_2bc9cc80_101564cute1_E,(_ZN40_INTERNAL_1ae27360_4_k_cu_2bc9cc80_101564cuda3std3__45__cpo6cbeginE - _ZN40_INTERNAL_1ae27360_4_k_cu_2bc9cc80_101564cute1_E)
_ZN40_INTERNAL_1ae27360_4_k_cu_2bc9cc80_101564cute1_E:
	.zero		1
	.type		_ZN40_INTERNAL_1ae27360_4_k_cu_2bc9cc80_101564cuda3std3__45__cpo6cbeginE,@object
	.size		_ZN40_INTERNAL_1ae27360_4_k_cu_2bc9cc80_101564cuda3std3__45__cpo6cbeginE,(_ZN40_INTERNAL_1ae27360_4_k_cu_2bc9cc80_101564cuda3std3__48in_placeE - _ZN40_INTERNAL_1ae27360_4_k_cu_2bc9cc80_101564cuda3std3__45__cpo6cbeginE)
_ZN40_INTERNAL_1ae27360_4_k_cu_2bc9cc80_101564cuda3std3__45__cpo6cbeginE:
	.zero		1
	.type		_ZN40_INTERNAL_1ae27360_4_k_cu_2bc9cc80_101564cuda3std3__48in_placeE,@object
	.size		_ZN40_INTERNAL_1ae27360_4_k_cu_2bc9cc80_101564cuda3std3__48in_placeE,(_ZN40_INTERNAL_1ae27360_4_k_cu_2bc9cc80_101564cuda3std6ranges3__45__cpo9iter_moveE - _ZN40_INTERNAL_1ae27360_4_k_cu_2bc9cc80_101564cuda3std3__48in_placeE)
_ZN40_INTERNAL_1ae27360_4_k_cu_2bc9cc80_101564cuda3std3__48in_placeE:
	.zero		1
	.type		_ZN40_INTERNAL_1ae27360_4_k_cu_2bc9cc80_101564cuda3std6ranges3__45__cpo9iter_moveE,@object
	.size		_ZN40_INTERNAL_1ae27360_4_k_cu_2bc9cc80_101564cuda3std6ranges3__45__cpo9iter_moveE,(_ZN40_INTERNAL_1ae27360_4_k_cu_2bc9cc80_101564cuda3std3__45__cpo5beginE - _ZN40_INTERNAL_1ae27360_4_k_cu_2bc9cc80_101564cuda3std6ranges3__45__cpo9iter_moveE)
_ZN40_INTERNAL_1ae27360_4_k_cu_2bc9cc80_101564cuda3std6ranges3__45__cpo9iter_moveE:
	.zero		1
	.type		_ZN40_INTERNAL_1ae27360_4_k_cu_2bc9cc80_101564cuda3std3__45__cpo5beginE,@object
	.size		_ZN40_INTERNAL_1ae27360_4_k_cu_2bc9cc80_101564cuda3std3__45__cpo5beginE,(_ZN40_INTERNAL_1ae27360_4_k_cu_2bc9cc80_101564cuda3std3__442_GLOBAL__N__1ae27360_4_k_cu_2bc9cc80_101566ignoreE - _ZN40_INTERNAL_1ae27360_4_k_cu_2bc9cc80_101564cuda3std3__45__cpo5beginE)
_ZN40_INTERNAL_1ae27360_4_k_cu_2bc9cc80_101564cuda3std3__45__cpo5beginE:
	.zero		1
	.type		_ZN40_INTERNAL_1ae27360_4_k_cu_2bc9cc80_101564cuda3std3__442_GLOBAL__N__1ae27360_4_k_cu_2bc9cc80_101566ignoreE,@object
	.size		_ZN40_INTERNAL_1ae27360_4_k_cu_2bc9cc80_101564cuda3std3__442_GLOBAL__N__1ae27360_4_k_cu_2bc9cc80_101566ignoreE,(_ZN40_INTERNAL_1ae27360_4_k_cu_2bc9cc80_101564cute7productE - _ZN40_INTERNAL_1ae27360_4_k_cu_2bc9cc80_101564cuda3std3__442_GLOBAL__N__1ae27360_4_k_cu_2bc9cc80_101566ignoreE)
_ZN40_INTERNAL_1ae27360_4_k_cu_2bc9cc80_101564cuda3std3__442_GLOBAL__N__1ae27360_4_k_cu_2bc9cc80_101566ignoreE:
	.zero		1
	.type		_ZN40_INTERNAL_1ae27360_4_k_cu_2bc9cc80_101564cute7productE,@object
	.size		_ZN40_INTERNAL_1ae27360_4_k_cu_2bc9cc80_101564cute7productE,(_ZN40_INTERNAL_1ae27360_4_k_cu_2bc9cc80_101564cuda3std3__45__cpo3endE - _ZN40_INTERNAL_1ae27360_4_k_cu_2bc9cc80_101564cute7productE)
_ZN40_INTERNAL_1ae27360_4_k_cu_2bc9cc80_101564cute7productE:
	.zero		1
	.type		_ZN40_INTERNAL_1ae27360_4_k_cu_2bc9cc80_101564cuda3std3__45__cpo3endE,@object
	.size		_ZN40_INTERNAL_1ae27360_4_k_cu_2bc9cc80_101564cuda3std3__45__cpo3endE,(_ZN40_INTERNAL_1ae27360_4_k_cu_2bc9cc80_101564cuda3std3__419piecewise_constructE - _ZN40_INTERNAL_1ae27360_4_k_cu_2bc9cc80_101564cuda3std3__45__cpo3endE)
_ZN40_INTERNAL_1ae27360_4_k_cu_2bc9cc80_101564cuda3std3__45__cpo3endE:
	.zero		1
	.type		_ZN40_INTERNAL_1ae27360_4_k_cu_2bc9cc80_101564cuda3std3__419piecewise_constructE,@object
	.size		_ZN40_INTERNAL_1ae27360_4_k_cu_2bc9cc80_101564cuda3std3__419piecewise_constructE,(_ZN40_INTERNAL_1ae27360_4_k_cu_2bc9cc80_101564cuda3std3__45__cpo4cendE - _ZN40_INTERNAL_1ae27360_4_k_cu_2bc9cc80_101564cuda3std3__419piecewise_constructE)
_ZN40_INTERNAL_1ae27360_4_k_cu_2bc9cc80_101564cuda3std3__419piecewise_constructE:
	.zero		1
	.type		_ZN40_INTERNAL_1ae27360_4_k_cu_2bc9cc80_101564cuda3std3__45__cpo4cendE,@object
	.size		_ZN40_INTERNAL_1ae27360_4_k_cu_2bc9cc80_101564cuda3std3__45__cpo4cendE,(_ZN40_INTERNAL_1ae27360_4_k_cu_2bc9cc80_101564cuda3std6ranges3__45__cpo4swapE - _ZN40_INTERNAL_1ae27360_4_k_cu_2bc9cc80_101564cuda3std3__45__cpo4cendE)
_ZN40_INTERNAL_1ae27360_4_k_cu_2bc9cc80_101564cuda3std3__45__cpo4cendE:
	.zero		1
	.type		_ZN40_INTERNAL_1ae27360_4_k_cu_2bc9cc80_101564cuda3std6ranges3__45__cpo4swapE,@object
	.size		_ZN40_INTERNAL_1ae27360_4_k_cu_2bc9cc80_101564cuda3std6ranges3__45__cpo4swapE,(.L_8 - _ZN40_INTERNAL_1ae27360_4_k_cu_2bc9cc80_101564cuda3std6ranges3__45__cpo4swapE)
_ZN40_INTERNAL_1ae27360_4_k_cu_2bc9cc80_101564cuda3std6ranges3__45__cpo4swapE:
	.zero		1
.L_8:


//--------------------- .nv.constant0._ZN7cutlass13device_kernelINS_4gemm6kernel13GemmUniversalIN4cute5tupleIJiiiiEEENS1_10collective13CollectiveMmaINS1_34MainloopSm90TmaGmmaWarpSpecializedILi3ENS5_IJNS4_1CILi2EEENSA_ILi1EEESC_EEENS1_35KernelTmaWarpSpecializedCooperativeEEENS5_IJNSA_ILi256EEENSA_ILi8EEENSA_ILi128EEEEEENS_10bfloat16_tENS5_IJlSC_lEEESK_SL_NS4_8TiledMMAINS4_8MMA_AtomIJNS4_4SM904GMMA26MMA_64x8x16_F32BF16BF16_SSILNSP_5MajorE0ELSR_0ELNSP_7ScaleInE1ELSS_1EEEEEENS4_6LayoutISD_NS5_IJSC_NSA_ILi0EEESW_EEEEENS5_IJNS4_10UnderscoreESZ_SZ_EEEEENS4_13SM90_TMA_LOADENS4_14ComposedLayoutINS4_7SwizzleILi3ELi4ELi3EEENS4_18smem_ptr_flag_bitsILi16EEENSV_INS5_IJSH_NSA_ILi64EEEEEENS5_IJS18_SC_EEEEEEEvNS4_8identityENS4_23SM90_TMA_LOAD_MULTICASTES1C_vS1D_EENS_8epilogue10collective6detail29Sm90TmaWarpSpecializedAdapterINS1H_15DefaultEpilogueISK_SL_SL_NS1G_6thread17LinearCombinationISK_Li1EffLNS1L_9ScaleType4KindE0ELNS_15FloatRoundStyleE2ESK_EENS1_15EpilogueDefaultEEEEEvvEEEEvNT_6ParamsE --------------------------
	.section	.nv.constant0._ZN7cutlass13device_kernelINS_4gemm6kernel13GemmUniversalIN4cute5tupleIJiiiiEEENS1_10collective13CollectiveMmaINS1_34MainloopSm90TmaGmmaWarpSpecializedILi3ENS5_IJNS4_1CILi2EEENSA_ILi1EEESC_EEENS1_35KernelTmaWarpSpecializedCooperativeEEENS5_IJNSA_ILi256EEENSA_ILi8EEENSA_ILi128EEEEEENS_10bfloat16_tENS5_IJlSC_lEEESK_SL_NS4_8TiledMMAINS4_8MMA_AtomIJNS4_4SM904GMMA26MMA_64x8x16_F32BF16BF16_SSILNSP_5MajorE0ELSR_0ELNSP_7ScaleInE1ELSS_1EEEEEENS4_6LayoutISD_NS5_IJSC_NSA_ILi0EEESW_EEEEENS5_IJNS4_10UnderscoreESZ_SZ_EEEEENS4_13SM90_TMA_LOADENS4_14ComposedLayoutINS4_7SwizzleILi3ELi4ELi3EEENS4_18smem_ptr_flag_bitsILi16EEENSV_INS5_IJSH_NSA_ILi64EEEEEENS5_IJS18_SC_EEEEEEEvNS4_8identityENS4_23SM90_TMA_LOAD_MULTICASTES1C_vS1D_EENS_8epilogue10collective6detail29Sm90TmaWarpSpecializedAdapterINS1H_15DefaultEpilogueISK_SL_SL_NS1G_6thread17LinearCombinationISK_Li1EffLNS1L_9ScaleType4KindE0ELNS_15FloatRoundStyleE2ESK_EENS1_15EpilogueDefaultEEEEEvvEEEEvNT_6ParamsE,"a",@progbits
	.sectionflags	@""
	.align	4
.nv.constant0._ZN7cutlass13device_kernelINS_4gemm6kernel13GemmUniversalIN4cute5tupleIJiiiiEEENS1_10collective13CollectiveMmaINS1_34MainloopSm90TmaGmmaWarpSpecializedILi3ENS5_IJNS4_1CILi2EEENSA_ILi1EEESC_EEENS1_35KernelTmaWarpSpecializedCooperativeEEENS5_IJNSA_ILi256EEENSA_ILi8EEENSA_ILi128EEEEEENS_10bfloat16_tENS5_IJlSC_lEEESK_SL_NS4_8TiledMMAINS4_8MMA_AtomIJNS4_4SM904GMMA26MMA_64x8x16_F32BF16BF16_SSILNSP_5MajorE0ELSR_0ELNSP_7ScaleInE1ELSS_1EEEEEENS4_6LayoutISD_NS5_IJSC_NSA_ILi0EEESW_EEEEENS5_IJNS4_10UnderscoreESZ_SZ_EEEEENS4_13SM90_TMA_LOADENS4_14ComposedLayoutINS4_7SwizzleILi3ELi4ELi3EEENS4_18smem_ptr_flag_bitsILi16EEENSV_INS5_IJSH_NSA_ILi64EEEEEENS5_IJS18_SC_EEEEEEEvNS4_8identityENS4_23SM90_TMA_LOAD_MULTICASTES1C_vS1D_EENS_8epilogue10collective6detail29Sm90TmaWarpSpecializedAdapterINS1H_15DefaultEpilogueISK_SL_SL_NS1G_6thread17LinearCombinationISK_Li1EffLNS1L_9ScaleType4KindE0ELNS_15FloatRoundStyleE2ESK_EENS1_15EpilogueDefaultEEEEEvvEEEEvNT_6ParamsE:
	.zero		1664


//--------------------- SYMBOLS --------------------------

	.type		.nv.reservedSmem.offset0,@object
	.size		.nv.reservedSmem.offset0,0x4
	.type		__assertfail,@function
